// auto-generated by cutlass_sweep.gemm — config: {"arch": "sm_90", "cluster_m": 8, "cluster_n": 1, "dtype": "fp16", "dtype_b": "fp16", "layout": "nt", "stages": 0, "tile_k": 64, "tile_m": 64, "tile_n": 64}
#include "cutlass/cutlass.h"
#include "cutlass/gemm/collective/collective_builder.hpp"
#include "cutlass/gemm/device/gemm_universal_adapter.h"
#include "cutlass/gemm/kernel/gemm_universal.hpp"
#include "cutlass/epilogue/collective/collective_builder.hpp"

using ElemA = cutlass::half_t;
using ElemB = cutlass::half_t;
using ElemCD = cutlass::half_t;
using Acc  = float;
using TileShape    = cute::Shape<cute::_64, cute::_64, cute::_64>;
using ClusterShape = cute::Shape<cute::_8, cute::_1, cute::_1>;

using CollectiveEpilogue = typename cutlass::epilogue::collective::CollectiveBuilder<
    cutlass::arch::Sm90, cutlass::arch::OpClassTensorOp,
    TileShape, ClusterShape,
    cutlass::epilogue::collective::EpilogueTileAuto,
    Acc, Acc,
    ElemCD, cutlass::layout::RowMajor, 128 / cutlass::sizeof_bits<ElemCD>::value,
    ElemCD, cutlass::layout::RowMajor, 128 / cutlass::sizeof_bits<ElemCD>::value,
    cutlass::epilogue::collective::EpilogueScheduleAuto
  >::CollectiveOp;

using CollectiveMainloop = typename cutlass::gemm::collective::CollectiveBuilder<
    cutlass::arch::Sm90, cutlass::arch::OpClassTensorOp,
    ElemA, cutlass::layout::RowMajor, 128 / cutlass::sizeof_bits<ElemA>::value,
    ElemB, cutlass::layout::ColumnMajor, 128 / cutlass::sizeof_bits<ElemB>::value,
    Acc,
    TileShape, ClusterShape,
    cutlass::gemm::collective::StageCountAutoCarveout<static_cast<int>(sizeof(typename CollectiveEpilogue::SharedStorage))>,
    cutlass::gemm::collective::KernelScheduleAuto
  >::CollectiveOp;

using GemmKernel = cutlass::gemm::kernel::GemmUniversal<
    cute::Shape<int,int,int,int>,
    CollectiveMainloop,
    CollectiveEpilogue
>;
using Gemm = cutlass::gemm::device::GemmUniversalAdapter<GemmKernel>;

// Force the device kernel symbol into the cubin without needing a host main.
auto* _anchor = &cutlass::device_kernel<GemmKernel>;


// ===== COMPILED SASS (sm_90a) =====

	.target	sm_90a

	.elftype	@"ET_EXEC"


//--------------------- .note.nv.tkinfo           --------------------------
	.section	.note.nv.tkinfo,"",@"SHT_NOTE"
	.sectionflags	@"SHF_NOTE_NV_TKINFO"
	.tkinfo
        /*0018*/ 	.word	0x00000002
        /*0030*/ 	.string	""
        /*0030*/ 	.string	"ptxas"
        /*0030*/ 	.string	"Cuda compilation tools, release 13.0, V13.0.88"
        /*0030*/ 	.string	"Build cuda_13.0.r13.0/compiler.36424714_0"
        /*0030*/ 	.string	"-arch sm_90a -m 64 "



//--------------------- .note.nv.cuinfo           --------------------------
	.section	.note.nv.cuinfo,"",@"SHT_NOTE"
	.sectionflags	@"SHF_NOTE_NV_CUINFO"
        /*0018*/ 	.short	0x0002
        /*001a*/ 	.short	0x005a
        /*001c*/ 	.short	0x0082
	.zero		2


//--------------------- .nv.info                  --------------------------
	.section	.nv.info,"",@"SHT_CUDA_INFO"
	.align	4


	//----- nvinfo : EIATTR_REGCOUNT
	.align		4
        /*0000*/ 	.byte	0x04, 0x2f
        /*0002*/ 	.short	(.L_15 - .L_14)
	.align		4
.L_14:
        /*0004*/ 	.word	index@(_ZN7cutlass13device_kernelINS_4gemm6kernel13GemmUniversalIN4cute5tupleIJiiiiEEENS1_10collective13CollectiveMmaINS1_34MainloopSm90TmaGmmaWarpSpecializedILi14ENS5_IJNS4_1CILi8EEENSA_ILi1EEESC_EEENS1_32KernelTmaWarpSpecializedPingpongEEENS5_IJNSA_ILi64EEESG_SG_EEENS_6half_tENS5_IJlSC_lEEESI_SJ_NS4_8TiledMMAINS4_8MMA_AtomIJNS4_4SM904GMMA25MMA_64x64x16_F32F16F16_SSILNSN_5MajorE0ELSP_0ELNSN_7ScaleInE1ELSQ_1EEEEEENS4_6LayoutINS5_IJSC_SC_SC_EEENS5_IJNSA_ILi0EEESV_SV_EEEEENS5_IJNS4_10UnderscoreESY_SY_EEEEENS4_13SM90_TMA_LOADENS4_14ComposedLayoutINS4_7SwizzleILi3ELi4ELi3EEENS4_18smem_ptr_flag_bitsILi16EEENST_INS5_IJSB_SG_EEENS5_IJSG_SC_EEEEEEEvNS4_8identityENS4_23SM90_TMA_LOAD_MULTICASTES1A_vS1B_EENS_8epilogue10collective6detail29Sm90TmaWarpSpecializedAdapterINS1F_15DefaultEpilogueISI_SJ_SJ_NS1E_6thread17LinearCombinationISI_Li1EffLNS1J_9ScaleType4KindE0ELNS_15FloatRoundStyleE2ESI_EENS1_15EpilogueDefaultEEEEEvvEEEEvNT_6ParamsE)
        /*0008*/ 	.word	0x000000a8


	//----- nvinfo : EIATTR_FRAME_SIZE
	.align		4
.L_15:
        /*000c*/ 	.byte	0x04, 0x11
        /*000e*/ 	.short	(.L_17 - .L_16)
	.align		4
.L_16:
        /*0010*/ 	.word	index@(_ZN7cutlass13device_kernelINS_4gemm6kernel13GemmUniversalIN4cute5tupleIJiiiiEEENS1_10collective13CollectiveMmaINS1_34MainloopSm90TmaGmmaWarpSpecializedILi14ENS5_IJNS4_1CILi8EEENSA_ILi1EEESC_EEENS1_32KernelTmaWarpSpecializedPingpongEEENS5_IJNSA_ILi64EEESG_SG_EEENS_6half_tENS5_IJlSC_lEEESI_SJ_NS4_8TiledMMAINS4_8MMA_AtomIJNS4_4SM904GMMA25MMA_64x64x16_F32F16F16_SSILNSN_5MajorE0ELSP_0ELNSN_7ScaleInE1ELSQ_1EEEEEENS4_6LayoutINS5_IJSC_SC_SC_EEENS5_IJNSA_ILi0EEESV_SV_EEEEENS5_IJNS4_10UnderscoreESY_SY_EEEEENS4_13SM90_TMA_LOADENS4_14ComposedLayoutINS4_7SwizzleILi3ELi4ELi3EEENS4_18smem_ptr_flag_bitsILi16EEENST_INS5_IJSB_SG_EEENS5_IJSG_SC_EEEEEEEvNS4_8identityENS4_23SM90_TMA_LOAD_MULTICASTES1A_vS1B_EENS_8epilogue10collective6detail29Sm90TmaWarpSpecializedAdapterINS1F_15DefaultEpilogueISI_SJ_SJ_NS1E_6thread17LinearCombinationISI_Li1EffLNS1J_9ScaleType4KindE0ELNS_15FloatRoundStyleE2ESI_EENS1_15EpilogueDefaultEEEEEvvEEEEvNT_6ParamsE)
        /*0014*/ 	.word	0x00000008


	//----- nvinfo : EIATTR_MIN_STACK_SIZE
	.align		4
.L_17:
        /*0018*/ 	.byte	0x04, 0x12
        /*001a*/ 	.short	(.L_19 - .L_18)
	.align		4
.L_18:
        /*001c*/ 	.word	index@(_ZN7cutlass13device_kernelINS_4gemm6kernel13GemmUniversalIN4cute5tupleIJiiiiEEENS1_10collective13CollectiveMmaINS1_34MainloopSm90TmaGmmaWarpSpecializedILi14ENS5_IJNS4_1CILi8EEENSA_ILi1EEESC_EEENS1_32KernelTmaWarpSpecializedPingpongEEENS5_IJNSA_ILi64EEESG_SG_EEENS_6half_tENS5_IJlSC_lEEESI_SJ_NS4_8TiledMMAINS4_8MMA_AtomIJNS4_4SM904GMMA25MMA_64x64x16_F32F16F16_SSILNSN_5MajorE0ELSP_0ELNSN_7ScaleInE1ELSQ_1EEEEEENS4_6LayoutINS5_IJSC_SC_SC_EEENS5_IJNSA_ILi0EEESV_SV_EEEEENS5_IJNS4_10UnderscoreESY_SY_EEEEENS4_13SM90_TMA_LOADENS4_14ComposedLayoutINS4_7SwizzleILi3ELi4ELi3EEENS4_18smem_ptr_flag_bitsILi16EEENST_INS5_IJSB_SG_EEENS5_IJSG_SC_EEEEEEEvNS4_8identityENS4_23SM90_TMA_LOAD_MULTICASTES1A_vS1B_EENS_8epilogue10collective6detail29Sm90TmaWarpSpecializedAdapterINS1F_15DefaultEpilogueISI_SJ_SJ_NS1E_6thread17LinearCombinationISI_Li1EffLNS1J_9ScaleType4KindE0ELNS_15FloatRoundStyleE2ESI_EENS1_15EpilogueDefaultEEEEEvvEEEEvNT_6ParamsE)
        /*0020*/ 	.word	0x00000008
.L_19:


//--------------------- .nv.compat                --------------------------
	.section	.nv.compat,"",@"SHT_CUDA_COMPAT_INFO"
	.align	4
        /*0000*/ 	.byte	0x02, 0x09, 0x01, 0x00, 0x02, 0x02, 0x04, 0x00, 0x02, 0x05, 0x05, 0x00, 0x03, 0x07, 0x01, 0x01
        /*0010*/ 	.byte	0x02, 0x03, 0x01, 0x00, 0x02, 0x06, 0x01, 0x00, 0x04, 0x0b, 0x08, 0x00, 0x00, 0x00, 0x00, 0x00
        /*0020*/ 	.byte	0x00, 0x00, 0x00, 0x00


//--------------------- .nv.info._ZN7cutlass13device_kernelINS_4gemm6kernel13GemmUniversalIN4cute5tupleIJiiiiEEENS1_10collective13CollectiveMmaINS1_34MainloopSm90TmaGmmaWarpSpecializedILi14ENS5_IJNS4_1CILi8EEENSA_ILi1EEESC_EEENS1_32KernelTmaWarpSpecializedPingpongEEENS5_IJNSA_ILi64EEESG_SG_EEENS_6half_tENS5_IJlSC_lEEESI_SJ_NS4_8TiledMMAINS4_8MMA_AtomIJNS4_4SM904GMMA25MMA_64x64x16_F32F16F16_SSILNSN_5MajorE0ELSP_0ELNSN_7ScaleInE1ELSQ_1EEEEEENS4_6LayoutINS5_IJSC_SC_SC_EEENS5_IJNSA_ILi0EEESV_SV_EEEEENS5_IJNS4_10UnderscoreESY_SY_EEEEENS4_13SM90_TMA_LOADENS4_14ComposedLayoutINS4_7SwizzleILi3ELi4ELi3EEENS4_18smem_ptr_flag_bitsILi16EEENST_INS5_IJSB_SG_EEENS5_IJSG_SC_EEEEEEEvNS4_8identityENS4_23SM90_TMA_LOAD_MULTICASTES1A_vS1B_EENS_8epilogue10collective6detail29Sm90TmaWarpSpecializedAdapterINS1F_15DefaultEpilogueISI_SJ_SJ_NS1E_6thread17LinearCombinationISI_Li1EffLNS1J_9ScaleType4KindE0ELNS_15FloatRoundStyleE2ESI_EENS1_15EpilogueDefaultEEEEEvvEEEEvNT_6ParamsE --------------------------
	.section	.nv.info._ZN7cutlass13device_kernelINS_4gemm6kernel13GemmUniversalIN4cute5tupleIJiiiiEEENS1_10collective13CollectiveMmaINS1_34MainloopSm90TmaGmmaWarpSpecializedILi14ENS5_IJNS4_1CILi8EEENSA_ILi1EEESC_EEENS1_32KernelTmaWarpSpecializedPingpongEEENS5_IJNSA_ILi64EEESG_SG_EEENS_6half_tENS5_IJlSC_lEEESI_SJ_NS4_8TiledMMAINS4_8MMA_AtomIJNS4_4SM904GMMA25MMA_64x64x16_F32F16F16_SSILNSN_5MajorE0ELSP_0ELNSN_7ScaleInE1ELSQ_1EEEEEENS4_6LayoutINS5_IJSC_SC_SC_EEENS5_IJNSA_ILi0EEESV_SV_EEEEENS5_IJNS4_10UnderscoreESY_SY_EEEEENS4_13SM90_TMA_LOADENS4_14ComposedLayoutINS4_7SwizzleILi3ELi4ELi3EEENS4_18smem_ptr_flag_bitsILi16EEENST_INS5_IJSB_SG_EEENS5_IJSG_SC_EEEEEEEvNS4_8identityENS4_23SM90_TMA_LOAD_MULTICASTES1A_vS1B_EENS_8epilogue10collective6detail29Sm90TmaWarpSpecializedAdapterINS1F_15DefaultEpilogueISI_SJ_SJ_NS1E_6thread17LinearCombinationISI_Li1EffLNS1J_9ScaleType4KindE0ELNS_15FloatRoundStyleE2ESI_EENS1_15EpilogueDefaultEEEEEvvEEEEvNT_6ParamsE,"",@"SHT_CUDA_INFO"
	.sectionflags	@""
	.align	4


	//----- nvinfo : EIATTR_CUDA_API_VERSION
	.align		4
        /*0000*/ 	.byte	0x04, 0x37
        /*0002*/ 	.short	(.L_21 - .L_20)
.L_20:
        /*0004*/ 	.word	0x00000082


	//----- nvinfo : EIATTR_KPARAM_INFO
	.align		4
.L_21:
        /*0008*/ 	.byte	0x04, 0x17
        /*000a*/ 	.short	(.L_23 - .L_22)
.L_22:
        /*000c*/ 	.word	0x00000000
        /*0010*/ 	.short	0x0000
        /*0012*/ 	.short	0x0070
        /*0014*/ 	.byte	0x00, 0xf0, 0x01, 0x10


	//----- nvinfo : EIATTR_SPARSE_MMA_MASK
	.align		4
.L_23:
        /*0018*/ 	.byte	0x03, 0x50
        /*001a*/ 	.short	0x0000


	//----- nvinfo : EIATTR_MAXREG_COUNT
	.align		4
        /*001c*/ 	.byte	0x03, 0x1b
        /*001e*/ 	.short	0x00a8


	//----- nvinfo : EIATTR_NUM_BARRIERS
	.align		4
        /*0020*/ 	.byte	0x02, 0x4c
        /*0022*/ 	.byte	0x01
	.zero		1


	//----- nvinfo : EIATTR_EXTERNS
	.align		4
        /*0024*/ 	.byte	0x04, 0x0f
        /*0026*/ 	.short	(.L_25 - .L_24)


	//   ....[0]....
	.align		4
.L_24:
        /*0028*/ 	.word	index@(__assertfail)


	//----- nvinfo : EIATTR_ANNOTATIONS
	.align		4
.L_25:
        /*002c*/ 	.byte	0x04, 0x55
        /*002e*/ 	.short	(.L_27 - .L_26)


	//   ....[0]....
.L_26:
        /*0030*/ 	.word	0x00000001
        /*0034*/ 	.byte	0x20, 0x0f, 0x00, 0x00, 0x01, 0x00, 0x00, 0x00, 0x50, 0x47, 0x00, 0x00, 0x01, 0x00, 0x00, 0x00
        /*0044*/ 	.byte	0xd0, 0x53, 0x00, 0x00


	//----- nvinfo : EIATTR_MERCURY_ISA_VERSION
	.align		4
.L_27:
        /*0048*/ 	.byte	0x03, 0x5f
        /*004a*/ 	.short	0x0101


	//----- nvinfo : EIATTR_INT_WARP_WIDE_INSTR_OFFSETS
	.align		4
        /*004c*/ 	.byte	0x04, 0x31
        /*004e*/ 	.short	(.L_29 - .L_28)


	//   ....[0]....
.L_28:
        /*0050*/ 	.word	0x000006e0


	//   ....[1]....
        /*0054*/ 	.word	0x00000700


	//   ....[2]....
        /*0058*/ 	.word	0x00000720


	//   ....[3]....
        /*005c*/ 	.word	0x00000860


	//   ....[4]....
        /*0060*/ 	.word	0x00000870


	//   ....[5]....
        /*0064*/ 	.word	0x00000880


	//   ....[6]....
        /*0068*/ 	.word	0x00000910


	//   ....[7]....
        /*006c*/ 	.word	0x00000960


	//----- nvinfo : EIATTR_COOP_GROUP_MASK_REGIDS
	.align		4
.L_29:
        /*0070*/ 	.byte	0x04, 0x29
        /*0072*/ 	.short	(.L_31 - .L_30)


	//   ....[0]....
.L_30:
        /*0074*/ 	.word	0xffffffff


	//   ....[1]....
        /*0078*/ 	.word	0xffffffff


	//   ....[2]....
        /*007c*/ 	.word	0xffffffff


	//   ....[3]....
        /*0080*/ 	.word	0xffffffff


	//   ....[4]....
        /*0084*/ 	.word	0xffffffff


	//   ....[5]....
        /*0088*/ 	.word	0xffffffff


	//   ....[6]....
        /*008c*/ 	.word	0xffffffff


	//----- nvinfo : EIATTR_COOP_GROUP_INSTR_OFFSETS
	.align		4
.L_31:
        /*0090*/ 	.byte	0x04, 0x28
        /*0092*/ 	.short	(.L_33 - .L_32)


	//   ....[0]....
.L_32:
        /*0094*/ 	.word	0x00000070


	//   ....[1]....
        /*0098*/ 	.word	0x00000080


	//   ....[2]....
        /*009c*/ 	.word	0x00000140


	//   ....[3]....
        /*00a0*/ 	.word	0x00000490


	//   ....[4]....
        /*00a4*/ 	.word	0x000004d0


	//   ....[5]....
        /*00a8*/ 	.word	0x000008a0


	//   ....[6]....
        /*00ac*/ 	.word	0x00000ac0


	//----- nvinfo : EIATTR_REG_RECONFIG
	.align		4
.L_33:
        /*00b0*/ 	.byte	0x01, 0x54
	.zero		2


	//----- nvinfo : EIATTR_SYSCALL_OFFSETS
	.align		4
        /*00b4*/ 	.byte	0x04, 0x46
        /*00b6*/ 	.short	(.L_35 - .L_34)


	//   ....[0]....
.L_34:
        /*00b8*/ 	.word	0x000019e0


	//----- nvinfo : EIATTR_MBARRIER_INSTR_OFFSETS
	.align		4
.L_35:
        /*00bc*/ 	.byte	0x04, 0x39
        /*00be*/ 	.short	(.L_37 - .L_36)


	//   ....[0]....
.L_36:
        /*00c0*/ 	.word	0x000002a0
        /*00c4*/ 	.word	0x000000ff
        /*00c8*/ 	.word	0x00000000
        /*00cc*/ 	.short	0x0100
        /*00ce*/ 	.byte	0x08
	.zero		1


	//   ....[1]....
        /*00d0*/ 	.word	0x000002b0
        /*00d4*/ 	.word	0x000000ff
        /*00d8*/ 	.word	0x00000070
        /*00dc*/ 	.short	0x0100
        /*00de*/ 	.byte	0x08
	.zero		1


	//   ....[2]....
        /*00e0*/ 	.word	0x000002c0
        /*00e4*/ 	.word	0x000000ff
        /*00e8*/ 	.word	0x00000008
        /*00ec*/ 	.short	0x0100
        /*00ee*/ 	.byte	0x08
	.zero		1


	//   ....[3]....
        /*00f0*/ 	.word	0x000002d0
        /*00f4*/ 	.word	0x000000ff
        /*00f8*/ 	.word	0x00000078
        /*00fc*/ 	.short	0x0100
        /*00fe*/ 	.byte	0x08
	.zero		1


	//   ....[4]....
        /*0100*/ 	.word	0x000002e0
        /*0104*/ 	.word	0x000000ff
        /*0108*/ 	.word	0x00000010
        /*010c*/ 	.short	0x0100
        /*010e*/ 	.byte	0x08
	.zero		1


	//   ....[5]....
        /*0110*/ 	.word	0x000002f0
        /*0114*/ 	.word	0x000000ff
        /*0118*/ 	.word	0x00000080
        /*011c*/ 	.short	0x0100
        /*011e*/ 	.byte	0x08
	.zero		1


	//   ....[6]....
        /*0120*/ 	.word	0x00000300
        /*0124*/ 	.word	0x000000ff
        /*0128*/ 	.word	0x00000018
        /*012c*/ 	.short	0x0100
        /*012e*/ 	.byte	0x08
	.zero		1


	//   ....[7]....
        /*0130*/ 	.word	0x00000310
        /*0134*/ 	.word	0x000000ff
        /*0138*/ 	.word	0x00000088
        /*013c*/ 	.short	0x0100
        /*013e*/ 	.byte	0x08
	.zero		1


	//   ....[8]....
        /*0140*/ 	.word	0x00000320
        /*0144*/ 	.word	0x000000ff
        /*0148*/ 	.word	0x00000020
        /*014c*/ 	.short	0x0100
        /*014e*/ 	.byte	0x08
	.zero		1


	//   ....[9]....
        /*0150*/ 	.word	0x00000330
        /*0154*/ 	.word	0x000000ff
        /*0158*/ 	.word	0x00000090
        /*015c*/ 	.short	0x0100
        /*015e*/ 	.byte	0x08
	.zero		1


	//   ....[10]....
        /*0160*/ 	.word	0x00000340
        /*0164*/ 	.word	0x000000ff
        /*0168*/ 	.word	0x00000028
        /*016c*/ 	.short	0x0100
        /*016e*/ 	.byte	0x08
	.zero		1


	//   ....[11]....
        /*0170*/ 	.word	0x00000350
        /*0174*/ 	.word	0x000000ff
        /*0178*/ 	.word	0x00000098
        /*017c*/ 	.short	0x0100
        /*017e*/ 	.byte	0x08
	.zero		1


	//   ....[12]....
        /*0180*/ 	.word	0x00000360
        /*0184*/ 	.word	0x000000ff
        /*0188*/ 	.word	0x00000030
        /*018c*/ 	.short	0x0100
        /*018e*/ 	.byte	0x08
	.zero		1


	//   ....[13]....
        /*0190*/ 	.word	0x00000370
        /*0194*/ 	.word	0x000000ff
        /*0198*/ 	.word	0x000000a0
        /*019c*/ 	.short	0x0100
        /*019e*/ 	.byte	0x08
	.zero		1


	//   ....[14]....
        /*01a0*/ 	.word	0x00000380
        /*01a4*/ 	.word	0x000000ff
        /*01a8*/ 	.word	0x00000038
        /*01ac*/ 	.short	0x0100
        /*01ae*/ 	.byte	0x08
	.zero		1


	//   ....[15]....
        /*01b0*/ 	.word	0x00000390
        /*01b4*/ 	.word	0x000000ff
        /*01b8*/ 	.word	0x000000a8
        /*01bc*/ 	.short	0x0100
        /*01be*/ 	.byte	0x08
	.zero		1


	//   ....[16]....
        /*01c0*/ 	.word	0x000003a0
        /*01c4*/ 	.word	0x000000ff
        /*01c8*/ 	.word	0x00000040
        /*01cc*/ 	.short	0x0100
        /*01ce*/ 	.byte	0x08
	.zero		1


	//   ....[17]....
        /*01d0*/ 	.word	0x000003b0
        /*01d4*/ 	.word	0x000000ff
        /*01d8*/ 	.word	0x000000b0
        /*01dc*/ 	.short	0x0100
        /*01de*/ 	.byte	0x08
	.zero		1


	//   ....[18]....
        /*01e0*/ 	.word	0x000003c0
        /*01e4*/ 	.word	0x000000ff
        /*01e8*/ 	.word	0x00000048
        /*01ec*/ 	.short	0x0100
        /*01ee*/ 	.byte	0x08
	.zero		1


	//   ....[19]....
        /*01f0*/ 	.word	0x000003d0
        /*01f4*/ 	.word	0x000000ff
        /*01f8*/ 	.word	0x000000b8
        /*01fc*/ 	.short	0x0100
        /*01fe*/ 	.byte	0x08
	.zero		1


	//   ....[20]....
        /*0200*/ 	.word	0x000003e0
        /*0204*/ 	.word	0x000000ff
        /*0208*/ 	.word	0x00000050
        /*020c*/ 	.short	0x0100
        /*020e*/ 	.byte	0x08
	.zero		1


	//   ....[21]....
        /*0210*/ 	.word	0x000003f0
        /*0214*/ 	.word	0x000000ff
        /*0218*/ 	.word	0x000000c0
        /*021c*/ 	.short	0x0100
        /*021e*/ 	.byte	0x08
	.zero		1


	//   ....[22]....
        /*0220*/ 	.word	0x00000400
        /*0224*/ 	.word	0x000000ff
        /*0228*/ 	.word	0x00000058
        /*022c*/ 	.short	0x0100
        /*022e*/ 	.byte	0x08
	.zero		1


	//   ....[23]....
        /*0230*/ 	.word	0x00000410
        /*0234*/ 	.word	0x000000ff
        /*0238*/ 	.word	0x000000c8
        /*023c*/ 	.short	0x0100
        /*023e*/ 	.byte	0x08
	.zero		1


	//   ....[24]....
        /*0240*/ 	.word	0x00000420
        /*0244*/ 	.word	0x000000ff
        /*0248*/ 	.word	0x00000060
        /*024c*/ 	.short	0x0100
        /*024e*/ 	.byte	0x08
	.zero		1


	//   ....[25]....
        /*0250*/ 	.word	0x00000430
        /*0254*/ 	.word	0x000000ff
        /*0258*/ 	.word	0x000000d0
        /*025c*/ 	.short	0x0100
        /*025e*/ 	.byte	0x08
	.zero		1


	//   ....[26]....
        /*0260*/ 	.word	0x00000440
        /*0264*/ 	.word	0x000000ff
        /*0268*/ 	.word	0x00000068
        /*026c*/ 	.short	0x0100
        /*026e*/ 	.byte	0x08
	.zero		1


	//   ....[27]....
        /*0270*/ 	.word	0x00000450
        /*0274*/ 	.word	0x000000ff
        /*0278*/ 	.word	0x000000d8
        /*027c*/ 	.short	0x0100
        /*027e*/ 	.byte	0x08
	.zero		1


	//   ....[28]....
        /*0280*/ 	.word	0x000009a0
        /*0284*/ 	.word	0x000000ff
        /*0288*/ 	.word	0x00000110
        /*028c*/ 	.short	0x0100
        /*028e*/ 	.byte	0x08
	.zero		1


	//   ....[29]....
        /*0290*/ 	.word	0x00000a20
        /*0294*/ 	.word	0x000000ff
        /*0298*/ 	.word	0x00000118
        /*029c*/ 	.short	0x0100
        /*029e*/ 	.byte	0x08
	.zero		1


	//   ....[30]....
        /*02a0*/ 	.word	0x00000a40
        /*02a4*/ 	.word	0x000000ff
        /*02a8*/ 	.word	0x000000f0
        /*02ac*/ 	.short	0x0100
        /*02ae*/ 	.byte	0x09
	.zero		1


	//   ....[31]....
        /*02b0*/ 	.word	0x00000a50
        /*02b4*/ 	.word	0x000000ff
        /*02b8*/ 	.word	0x000000f8
        /*02bc*/ 	.short	0x0100
        /*02be*/ 	.byte	0x09
	.zero		1


	//   ....[32]....
        /*02c0*/ 	.word	0x00000a60
        /*02c4*/ 	.word	0x000000ff
        /*02c8*/ 	.word	0x00000100
        /*02cc*/ 	.short	0x0100
        /*02ce*/ 	.byte	0x09
	.zero		1


	//   ....[33]....
        /*02d0*/ 	.word	0x00000a70
        /*02d4*/ 	.word	0x000000ff
        /*02d8*/ 	.word	0x00000108
        /*02dc*/ 	.short	0x0100
        /*02de*/ 	.byte	0x09
	.zero		1


	//   ....[34]....
        /*02e0*/ 	.word	0x000018c0
        /*02e4*/ 	.word	0x0000003f
        /*02e8*/ 	.word	0x00000000
        /*02ec*/ 	.short	0x010a
        /*02ee*/ 	.byte	0x2a
	.zero		1


	//   ....[35]....
        /*02f0*/ 	.word	0x00001a60
        /*02f4*/ 	.word	0x00000003
        /*02f8*/ 	.word	0x00000000
        /*02fc*/ 	.short	0x010a
        /*02fe*/ 	.byte	0x3f
	.zero		1


	//   ....[36]....
        /*0300*/ 	.word	0x00001aa0
        /*0304*/ 	.word	0x00000003
        /*0308*/ 	.word	0x00000000
        /*030c*/ 	.short	0x010a
        /*030e*/ 	.byte	0x3f
	.zero		1


	//   ....[37]....
        /*0310*/ 	.word	0x00001da0
        /*0314*/ 	.word	0x000000ff
        /*0318*/ 	.word	0x00000000
        /*031c*/ 	.short	0x010a
        /*031e*/ 	.byte	0x04
	.zero		1


	//   ....[38]....
        /*0320*/ 	.word	0x00001de0
        /*0324*/ 	.word	0x000000ff
        /*0328*/ 	.word	0x00000000
        /*032c*/ 	.short	0x010a
        /*032e*/ 	.byte	0x04
	.zero		1


	//   ....[39]....
        /*0330*/ 	.word	0x00002040
        /*0334*/ 	.word	0x00000005
        /*0338*/ 	.word	0x00000000
        /*033c*/ 	.short	0x0101
        /*033e*/ 	.byte	0x3f
	.zero		1


	//   ....[40]....
        /*0340*/ 	.word	0x00002140
        /*0344*/ 	.word	0x00000040
        /*0348*/ 	.word	0x00000000
        /*034c*/ 	.short	0x0101
        /*034e*/ 	.byte	0x2f
	.zero		1


	//   ....[41]....
        /*0350*/ 	.word	0x00002260
        /*0354*/ 	.word	0x00000000
        /*0358*/ 	.word	0x00000000
        /*035c*/ 	.short	0x0101
        /*035e*/ 	.byte	0x3f
	.zero		1


	//   ....[42]....
        /*0360*/ 	.word	0x00002320
        /*0364*/ 	.word	0x0000003f
        /*0368*/ 	.word	0x00000010
        /*036c*/ 	.short	0x010a
        /*036e*/ 	.byte	0x2a
	.zero		1


	//   ....[43]....
        /*0370*/ 	.word	0x00004770
        /*0374*/ 	.word	0x00000042
        /*0378*/ 	.word	0x00000000
        /*037c*/ 	.short	0x0101
        /*037e*/ 	.byte	0x2f
	.zero		1


	//   ....[44]....
        /*0380*/ 	.word	0x00005120
        /*0384*/ 	.word	0x0000000c
        /*0388*/ 	.word	0x00000070
        /*038c*/ 	.short	0x010a
        /*038e*/ 	.byte	0x3f
	.zero		1


	//   ....[45]....
        /*0390*/ 	.word	0x000054f0
        /*0394*/ 	.word	0x00000004
        /*0398*/ 	.word	0x00000118
        /*039c*/ 	.short	0x0101
        /*039e*/ 	.byte	0x3f
	.zero		1


	//   ....[46]....
        /*03a0*/ 	.word	0x00005c80
        /*03a4*/ 	.word	0x00000007
        /*03a8*/ 	.word	0x00000000
        /*03ac*/ 	.short	0x010a
        /*03ae*/ 	.byte	0x3f
	.zero		1


	//   ....[47]....
        /*03b0*/ 	.word	0x00005d00
        /*03b4*/ 	.word	0x00000009
        /*03b8*/ 	.word	0x00000000
        /*03bc*/ 	.short	0x010a
        /*03be*/ 	.byte	0x3f
	.zero		1


	//   ....[48]....
        /*03c0*/ 	.word	0x00005d90
        /*03c4*/ 	.word	0x00000006
        /*03c8*/ 	.word	0x00000000
        /*03cc*/ 	.short	0x010a
        /*03ce*/ 	.byte	0x3f
	.zero		1


	//   ....[49]....
        /*03d0*/ 	.word	0x00005e20
        /*03d4*/ 	.word	0x00000009
        /*03d8*/ 	.word	0x00000000
        /*03dc*/ 	.short	0x010a
        /*03de*/ 	.byte	0x3f
	.zero		1


	//   ....[50]....
        /*03e0*/ 	.word	0x00005eb0
        /*03e4*/ 	.word	0x00000006
        /*03e8*/ 	.word	0x00000000
        /*03ec*/ 	.short	0x010a
        /*03ee*/ 	.byte	0x3f
	.zero		1


	//   ....[51]....
        /*03f0*/ 	.word	0x00005f40
        /*03f4*/ 	.word	0x00000009
        /*03f8*/ 	.word	0x00000000
        /*03fc*/ 	.short	0x010a
        /*03fe*/ 	.byte	0x3f
	.zero		1


	//   ....[52]....
        /*0400*/ 	.word	0x00005fd0
        /*0404*/ 	.word	0x00000006
        /*0408*/ 	.word	0x00000000
        /*040c*/ 	.short	0x010a
        /*040e*/ 	.byte	0x3f
	.zero		1


	//   ....[53]....
        /*0410*/ 	.word	0x00006060
        /*0414*/ 	.word	0x00000009
        /*0418*/ 	.word	0x00000000
        /*041c*/ 	.short	0x010a
        /*041e*/ 	.byte	0x3f
	.zero		1


	//   ....[54]....
        /*0420*/ 	.word	0x000060f0
        /*0424*/ 	.word	0x00000006
        /*0428*/ 	.word	0x00000000
        /*042c*/ 	.short	0x010a
        /*042e*/ 	.byte	0x3f
	.zero		1


	//   ....[55]....
        /*0430*/ 	.word	0x00006180
        /*0434*/ 	.word	0x00000009
        /*0438*/ 	.word	0x00000000
        /*043c*/ 	.short	0x010a
        /*043e*/ 	.byte	0x3f
	.zero		1


	//   ....[56]....
        /*0440*/ 	.word	0x00006210
        /*0444*/ 	.word	0x00000006
        /*0448*/ 	.word	0x00000000
        /*044c*/ 	.short	0x010a
        /*044e*/ 	.byte	0x3f
	.zero		1


	//   ....[57]....
        /*0450*/ 	.word	0x000062a0
        /*0454*/ 	.word	0x00000009
        /*0458*/ 	.word	0x00000000
        /*045c*/ 	.short	0x010a
        /*045e*/ 	.byte	0x3f
	.zero		1


	//   ....[58]....
        /*0460*/ 	.word	0x00006330
        /*0464*/ 	.word	0x00000006
        /*0468*/ 	.word	0x00000000
        /*046c*/ 	.short	0x010a
        /*046e*/ 	.byte	0x3f
	.zero		1


	//   ....[59]....
        /*0470*/ 	.word	0x000063c0
        /*0474*/ 	.word	0x00000003
        /*0478*/ 	.word	0x00000000
        /*047c*/ 	.short	0x010a
        /*047e*/ 	.byte	0x3f
	.zero		1


	//   ....[60]....
        /*0480*/ 	.word	0x00006420
        /*0484*/ 	.word	0x00000041
        /*0488*/ 	.word	0x00000000
        /*048c*/ 	.short	0x010a
        /*048e*/ 	.byte	0x3f
	.zero		1


	//   ....[61]....
        /*0490*/ 	.word	0x00006470
        /*0494*/ 	.word	0x00000003
        /*0498*/ 	.word	0x00000000
        /*049c*/ 	.short	0x010a
        /*049e*/ 	.byte	0x3f
	.zero		1


	//   ....[62]....
        /*04a0*/ 	.word	0x000064d0
        /*04a4*/ 	.word	0x00000005
        /*04a8*/ 	.word	0x00000000
        /*04ac*/ 	.short	0x010a
        /*04ae*/ 	.byte	0x3f
	.zero		1


	//   ....[63]....
        /*04b0*/ 	.word	0x00006520
        /*04b4*/ 	.word	0x00000041
        /*04b8*/ 	.word	0x00000010
        /*04bc*/ 	.short	0x010a
        /*04be*/ 	.byte	0x3f
	.zero		1


	//   ....[64]....
        /*04c0*/ 	.word	0x000065f0
        /*04c4*/ 	.word	0x0000000c
        /*04c8*/ 	.word	0x00000070
        /*04cc*/ 	.short	0x010a
        /*04ce*/ 	.byte	0x3f
	.zero		1


	//   ....[65]....
        /*04d0*/ 	.word	0x000066c0
        /*04d4*/ 	.word	0x00000007
        /*04d8*/ 	.word	0x00000000
        /*04dc*/ 	.short	0x010a
        /*04de*/ 	.byte	0x3f
	.zero		1


	//   ....[66]....
        /*04e0*/ 	.word	0x00006710
        /*04e4*/ 	.word	0x00000009
        /*04e8*/ 	.word	0x00000000
        /*04ec*/ 	.short	0x010a
        /*04ee*/ 	.byte	0x3f
	.zero		1


	//   ....[67]....
        /*04f0*/ 	.word	0x00006760
        /*04f4*/ 	.word	0x00000006
        /*04f8*/ 	.word	0x00000000
        /*04fc*/ 	.short	0x010a
        /*04fe*/ 	.byte	0x3f
	.zero		1


	//   ....[68]....
        /*0500*/ 	.word	0x000067b0
        /*0504*/ 	.word	0x00000009
        /*0508*/ 	.word	0x00000000
        /*050c*/ 	.short	0x010a
        /*050e*/ 	.byte	0x3f
	.zero		1


	//   ....[69]....
        /*0510*/ 	.word	0x00006800
        /*0514*/ 	.word	0x00000006
        /*0518*/ 	.word	0x00000000
        /*051c*/ 	.short	0x010a
        /*051e*/ 	.byte	0x3f
	.zero		1


	//   ....[70]....
        /*0520*/ 	.word	0x00006850
        /*0524*/ 	.word	0x00000009
        /*0528*/ 	.word	0x00000000
        /*052c*/ 	.short	0x010a
        /*052e*/ 	.byte	0x3f
	.zero		1


	//   ....[71]....
        /*0530*/ 	.word	0x000068a0
        /*0534*/ 	.word	0x00000006
        /*0538*/ 	.word	0x00000000
        /*053c*/ 	.short	0x010a
        /*053e*/ 	.byte	0x3f
	.zero		1


	//   ....[72]....
        /*0540*/ 	.word	0x000068f0
        /*0544*/ 	.word	0x00000009
        /*0548*/ 	.word	0x00000000
        /*054c*/ 	.short	0x010a
        /*054e*/ 	.byte	0x3f
	.zero		1


	//   ....[73]....
        /*0550*/ 	.word	0x00006940
        /*0554*/ 	.word	0x00000006
        /*0558*/ 	.word	0x00000000
        /*055c*/ 	.short	0x010a
        /*055e*/ 	.byte	0x3f
	.zero		1


	//   ....[74]....
        /*0560*/ 	.word	0x00006990
        /*0564*/ 	.word	0x00000009
        /*0568*/ 	.word	0x00000000
        /*056c*/ 	.short	0x010a
        /*056e*/ 	.byte	0x3f
	.zero		1


	//   ....[75]....
        /*0570*/ 	.word	0x000069e0
        /*0574*/ 	.word	0x00000006
        /*0578*/ 	.word	0x00000000
        /*057c*/ 	.short	0x010a
        /*057e*/ 	.byte	0x3f
	.zero		1


	//   ....[76]....
        /*0580*/ 	.word	0x00006a30
        /*0584*/ 	.word	0x00000009
        /*0588*/ 	.word	0x00000000
        /*058c*/ 	.short	0x010a
        /*058e*/ 	.byte	0x3f
	.zero		1


	//   ....[77]....
        /*0590*/ 	.word	0x00006a80
        /*0594*/ 	.word	0x00000006
        /*0598*/ 	.word	0x00000000
        /*059c*/ 	.short	0x010a
        /*059e*/ 	.byte	0x3f
	.zero		1


	//----- nvinfo : EIATTR_NUM_MBARRIERS
	.align		4
.L_37:
        /*05a0*/ 	.byte	0x03, 0x38
        /*05a2*/ 	.short	0x0022


	//----- nvinfo : EIATTR_EXIT_INSTR_OFFSETS
	.align		4
        /*05a4*/ 	.byte	0x04, 0x1c
        /*05a6*/ 	.short	(.L_39 - .L_38)


	//   ....[0]....
.L_38:
        /*05a8*/ 	.word	0x00001570


	//   ....[1]....
        /*05ac*/ 	.word	0x000015d0


	//   ....[2]....
        /*05b0*/ 	.word	0x00004e00


	//   ....[3]....
        /*05b4*/ 	.word	0x00004e30


	//   ....[4]....
        /*05b8*/ 	.word	0x00006410


	//----- nvinfo : EIATTR_MAX_THREADS
	.align		4
.L_39:
        /*05bc*/ 	.byte	0x04, 0x05
        /*05be*/ 	.short	(.L_41 - .L_40)
.L_40:
        /*05c0*/ 	.word	0x00000180
        /*05c4*/ 	.word	0x00000001
        /*05c8*/ 	.word	0x00000001


	//----- nvinfo : EIATTR_CRS_STACK_SIZE
	.align		4
.L_41:
        /*05cc*/ 	.byte	0x04, 0x1e
        /*05ce*/ 	.short	(.L_43 - .L_42)
.L_42:
        /*05d0*/ 	.word	0x00000000


	//----- nvinfo : EIATTR_CBANK_PARAM_SIZE
	.align		4
.L_43:
        /*05d4*/ 	.byte	0x03, 0x19
        /*05d6*/ 	.short	0x0470


	//----- nvinfo : EIATTR_PARAM_CBANK
	.align		4
        /*05d8*/ 	.byte	0x04, 0x0a
        /*05da*/ 	.short	(.L_45 - .L_44)
	.align		4
.L_44:
        /*05dc*/ 	.word	index@(.nv.constant0._ZN7cutlass13device_kernelINS_4gemm6kernel13GemmUniversalIN4cute5tupleIJiiiiEEENS1_10collective13CollectiveMmaINS1_34MainloopSm90TmaGmmaWarpSpecializedILi14ENS5_IJNS4_1CILi8EEENSA_ILi1EEESC_EEENS1_32KernelTmaWarpSpecializedPingpongEEENS5_IJNSA_ILi64EEESG_SG_EEENS_6half_tENS5_IJlSC_lEEESI_SJ_NS4_8TiledMMAINS4_8MMA_AtomIJNS4_4SM904GMMA25MMA_64x64x16_F32F16F16_SSILNSN_5MajorE0ELSP_0ELNSN_7ScaleInE1ELSQ_1EEEEEENS4_6LayoutINS5_IJSC_SC_SC_EEENS5_IJNSA_ILi0EEESV_SV_EEEEENS5_IJNS4_10UnderscoreESY_SY_EEEEENS4_13SM90_TMA_LOADENS4_14ComposedLayoutINS4_7SwizzleILi3ELi4ELi3EEENS4_18smem_ptr_flag_bitsILi16EEENST_INS5_IJSB_SG_EEENS5_IJSG_SC_EEEEEEEvNS4_8identityENS4_23SM90_TMA_LOAD_MULTICASTES1A_vS1B_EENS_8epilogue10collective6detail29Sm90TmaWarpSpecializedAdapterINS1F_15DefaultEpilogueISI_SJ_SJ_NS1E_6thread17LinearCombinationISI_Li1EffLNS1J_9ScaleType4KindE0ELNS_15FloatRoundStyleE2ESI_EENS1_15EpilogueDefaultEEEEEvvEEEEvNT_6ParamsE)
        /*05e0*/ 	.short	0x0210
        /*05e2*/ 	.short	0x0470


	//----- nvinfo : EIATTR_SW_WAR
	.align		4
.L_45:
        /*05e4*/ 	.byte	0x04, 0x36
        /*05e6*/ 	.short	(.L_47 - .L_46)
.L_46:
        /*05e8*/ 	.word	0x00000008
.L_47:


//--------------------- .nv.callgraph             --------------------------
	.section	.nv.callgraph,"",@"SHT_CUDA_CALLGRAPH"
	.align	4
	.sectionentsize	8
	.align		4
        /*0000*/ 	.word	0x00000000
	.align		4
        /*0004*/ 	.word	0xffffffff
	.align		4
        /*0008*/ 	.word	index@(_ZN7cutlass13device_kernelINS_4gemm6kernel13GemmUniversalIN4cute5tupleIJiiiiEEENS1_10collective13CollectiveMmaINS1_34MainloopSm90TmaGmmaWarpSpecializedILi14ENS5_IJNS4_1CILi8EEENSA_ILi1EEESC_EEENS1_32KernelTmaWarpSpecializedPingpongEEENS5_IJNSA_ILi64EEESG_SG_EEENS_6half_tENS5_IJlSC_lEEESI_SJ_NS4_8TiledMMAINS4_8MMA_AtomIJNS4_4SM904GMMA25MMA_64x64x16_F32F16F16_SSILNSN_5MajorE0ELSP_0ELNSN_7ScaleInE1ELSQ_1EEEEEENS4_6LayoutINS5_IJSC_SC_SC_EEENS5_IJNSA_ILi0EEESV_SV_EEEEENS5_IJNS4_10UnderscoreESY_SY_EEEEENS4_13SM90_TMA_LOADENS4_14ComposedLayoutINS4_7SwizzleILi3ELi4ELi3EEENS4_18smem_ptr_flag_bitsILi16EEENST_INS5_IJSB_SG_EEENS5_IJSG_SC_EEEEEEEvNS4_8identityENS4_23SM90_TMA_LOAD_MULTICASTES1A_vS1B_EENS_8epilogue10collective6detail29Sm90TmaWarpSpecializedAdapterINS1F_15DefaultEpilogueISI_SJ_SJ_NS1E_6thread17LinearCombinationISI_Li1EffLNS1J_9ScaleType4KindE0ELNS_15FloatRoundStyleE2ESI_EENS1_15EpilogueDefaultEEEEEvvEEEEvNT_6ParamsE)
	.align		4
        /*000c*/ 	.word	index@(__assertfail)
	.align		4
        /*0010*/ 	.word	0x00000000
	.align		4
        /*0014*/ 	.word	0xfffffffe
	.align		4
        /*0018*/ 	.word	0x00000000
	.align		4
        /*001c*/ 	.word	0xfffffffd
	.align		4
        /*0020*/ 	.word	0x00000000
	.align		4
        /*0024*/ 	.word	0xfffffffc


//--------------------- .nv.constant4             --------------------------
	.section	.nv.constant4,"a",@progbits
	.align	8
	.align		8
.nv.constant4:
        /*0000*/ 	.dword	__assertfail
	.align		8
        /*0008*/ 	.dword	__unnamed_1
	.align		8
        /*0010*/ 	.dword	_ZN40_INTERNAL_372d589d_4_k_cu_339bbbc6_240824cuda3std3__45__cpo5beginE
	.align		8
        /*0018*/ 	.dword	_ZN40_INTERNAL_372d589d_4_k_cu_339bbbc6_240824cuda3std3__45__cpo3endE
	.align		8
        /*0020*/ 	.dword	_ZN40_INTERNAL_372d589d_4_k_cu_339bbbc6_240824cuda3std3__45__cpo6cbeginE
	.align		8
        /*0028*/ 	.dword	_ZN40_INTERNAL_372d589d_4_k_cu_339bbbc6_240824cuda3std3__45__cpo4cendE
	.align		8
        /*0030*/ 	.dword	_ZN40_INTERNAL_372d589d_4_k_cu_339bbbc6_240824cuda3std3__442_GLOBAL__N__372d589d_4_k_cu_339bbbc6_240826ignoreE
	.align		8
        /*0038*/ 	.dword	_ZN40_INTERNAL_372d589d_4_k_cu_339bbbc6_240824cuda3std3__419piecewise_constructE
	.align		8
        /*0040*/ 	.dword	_ZN40_INTERNAL_372d589d_4_k_cu_339bbbc6_240824cuda3std3__48in_placeE
	.align		8
        /*0048*/ 	.dword	_ZN40_INTERNAL_372d589d_4_k_cu_339bbbc6_240824cuda3std6ranges3__45__cpo4swapE
	.align		8
        /*0050*/ 	.dword	_ZN40_INTERNAL_372d589d_4_k_cu_339bbbc6_240824cuda3std6ranges3__45__cpo9iter_moveE
	.align		8
        /*0058*/ 	.dword	_ZN40_INTERNAL_372d589d_4_k_cu_339bbbc6_240824cute7productE
	.align		8
        /*0060*/ 	.dword	_ZN40_INTERNAL_372d589d_4_k_cu_339bbbc6_240824cute1_E
	.align		8
        /*0068*/ 	.dword	$str$22
	.align		8
        /*0070*/ 	.dword	$str$23


//--------------------- .text._ZN7cutlass13device_kernelINS_4gemm6kernel13GemmUniversalIN4cute5tupleIJiiiiEEENS1_10collective13CollectiveMmaINS1_34MainloopSm90TmaGmmaWarpSpecializedILi14ENS5_IJNS4_1CILi8EEENSA_ILi1EEESC_EEENS1_32KernelTmaWarpSpecializedPingpongEEENS5_IJNSA_ILi64EEESG_SG_EEENS_6half_tENS5_IJlSC_lEEESI_SJ_NS4_8TiledMMAINS4_8MMA_AtomIJNS4_4SM904GMMA25MMA_64x64x16_F32F16F16_SSILNSN_5MajorE0ELSP_0ELNSN_7ScaleInE1ELSQ_1EEEEEENS4_6LayoutINS5_IJSC_SC_SC_EEENS5_IJNSA_ILi0EEESV_SV_EEEEENS5_IJNS4_10UnderscoreESY_SY_EEEEENS4_13SM90_TMA_LOADENS4_14ComposedLayoutINS4_7SwizzleILi3ELi4ELi3EEENS4_18smem_ptr_flag_bitsILi16EEENST_INS5_IJSB_SG_EEENS5_IJSG_SC_EEEEEEEvNS4_8identityENS4_23SM90_TMA_LOAD_MULTICASTES1A_vS1B_EENS_8epilogue10collective6detail29Sm90TmaWarpSpecializedAdapterINS1F_15DefaultEpilogueISI_SJ_SJ_NS1E_6thread17LinearCombinationISI_Li1EffLNS1J_9ScaleType4KindE0ELNS_15FloatRoundStyleE2ESI_EENS1_15EpilogueDefaultEEEEEvvEEEEvNT_6ParamsE --------------------------
	.section	.text._ZN7cutlass13device_kernelINS_4gemm6kernel13GemmUniversalIN4cute5tupleIJiiiiEEENS1_10collective13CollectiveMmaINS1_34MainloopSm90TmaGmmaWarpSpecializedILi14ENS5_IJNS4_1CILi8EEENSA_ILi1EEESC_EEENS1_32KernelTmaWarpSpecializedPingpongEEENS5_IJNSA_ILi64EEESG_SG_EEENS_6half_tENS5_IJlSC_lEEESI_SJ_NS4_8TiledMMAINS4_8MMA_AtomIJNS4_4SM904GMMA25MMA_64x64x16_F32F16F16_SSILNSN_5MajorE0ELSP_0ELNSN_7ScaleInE1ELSQ_1EEEEEENS4_6LayoutINS5_IJSC_SC_SC_EEENS5_IJNSA_ILi0EEESV_SV_EEEEENS5_IJNS4_10UnderscoreESY_SY_EEEEENS4_13SM90_TMA_LOADENS4_14ComposedLayoutINS4_7SwizzleILi3ELi4ELi3EEENS4_18smem_ptr_flag_bitsILi16EEENST_INS5_IJSB_SG_EEENS5_IJSG_SC_EEEEEEEvNS4_8identityENS4_23SM90_TMA_LOAD_MULTICASTES1A_vS1B_EENS_8epilogue10collective6detail29Sm90TmaWarpSpecializedAdapterINS1F_15DefaultEpilogueISI_SJ_SJ_NS1E_6thread17LinearCombinationISI_Li1EffLNS1J_9ScaleType4KindE0ELNS_15FloatRoundStyleE2ESI_EENS1_15EpilogueDefaultEEEEEvvEEEEvNT_6ParamsE,"ax",@progbits
	.align	128
.text._ZN7cutlass13device_kernelINS_4gemm6kernel13GemmUniversalIN4cute5tupleIJiiiiEEENS1_10collective13CollectiveMmaINS1_34MainloopSm90TmaGmmaWarpSpecializedILi14ENS5_IJNS4_1CILi8EEENSA_ILi1EEESC_EEENS1_32KernelTmaWarpSpecializedPingpongEEENS5_IJNSA_ILi64EEESG_SG_EEENS_6half_tENS5_IJlSC_lEEESI_SJ_NS4_8TiledMMAINS4_8MMA_AtomIJNS4_4SM904GMMA25MMA_64x64x16_F32F16F16_SSILNSN_5MajorE0ELSP_0ELNSN_7ScaleInE1ELSQ_1EEEEEENS4_6LayoutINS5_IJSC_SC_SC_EEENS5_IJNSA_ILi0EEESV_SV_EEEEENS5_IJNS4_10UnderscoreESY_SY_EEEEENS4_13SM90_TMA_LOADENS4_14ComposedLayoutINS4_7SwizzleILi3ELi4ELi3EEENS4_18smem_ptr_flag_bitsILi16EEENST_INS5_IJSB_SG_EEENS5_IJSG_SC_EEEEEEEvNS4_8identityENS4_23SM90_TMA_LOAD_MULTICASTES1A_vS1B_EENS_8epilogue10collective6detail29Sm90TmaWarpSpecializedAdapterINS1F_15DefaultEpilogueISI_SJ_SJ_NS1E_6thread17LinearCombinationISI_Li1EffLNS1J_9ScaleType4KindE0ELNS_15FloatRoundStyleE2ESI_EENS1_15EpilogueDefaultEEEEEvvEEEEvNT_6ParamsE:
        .type           _ZN7cutlass13device_kernelINS_4gemm6kernel13GemmUniversalIN4cute5tupleIJiiiiEEENS1_10collective13CollectiveMmaINS1_34MainloopSm90TmaGmmaWarpSpecializedILi14ENS5_IJNS4_1CILi8EEENSA_ILi1EEESC_EEENS1_32KernelTmaWarpSpecializedPingpongEEENS5_IJNSA_ILi64EEESG_SG_EEENS_6half_tENS5_IJlSC_lEEESI_SJ_NS4_8TiledMMAINS4_8MMA_AtomIJNS4_4SM904GMMA25MMA_64x64x16_F32F16F16_SSILNSN_5MajorE0ELSP_0ELNSN_7ScaleInE1ELSQ_1EEEEEENS4_6LayoutINS5_IJSC_SC_SC_EEENS5_IJNSA_ILi0EEESV_SV_EEEEENS5_IJNS4_10UnderscoreESY_SY_EEEEENS4_13SM90_TMA_LOADENS4_14ComposedLayoutINS4_7SwizzleILi3ELi4ELi3EEENS4_18smem_ptr_flag_bitsILi16EEENST_INS5_IJSB_SG_EEENS5_IJSG_SC_EEEEEEEvNS4_8identityENS4_23SM90_TMA_LOAD_MULTICASTES1A_vS1B_EENS_8epilogue10collective6detail29Sm90TmaWarpSpecializedAdapterINS1F_15DefaultEpilogueISI_SJ_SJ_NS1E_6thread17LinearCombinationISI_Li1EffLNS1J_9ScaleType4KindE0ELNS_15FloatRoundStyleE2ESI_EENS1_15EpilogueDefaultEEEEEvvEEEEvNT_6ParamsE,@function
        .size           _ZN7cutlass13device_kernelINS_4gemm6kernel13GemmUniversalIN4cute5tupleIJiiiiEEENS1_10collective13CollectiveMmaINS1_34MainloopSm90TmaGmmaWarpSpecializedILi14ENS5_IJNS4_1CILi8EEENSA_ILi1EEESC_EEENS1_32KernelTmaWarpSpecializedPingpongEEENS5_IJNSA_ILi64EEESG_SG_EEENS_6half_tENS5_IJlSC_lEEESI_SJ_NS4_8TiledMMAINS4_8MMA_AtomIJNS4_4SM904GMMA25MMA_64x64x16_F32F16F16_SSILNSN_5MajorE0ELSP_0ELNSN_7ScaleInE1ELSQ_1EEEEEENS4_6LayoutINS5_IJSC_SC_SC_EEENS5_IJNSA_ILi0EEESV_SV_EEEEENS5_IJNS4_10UnderscoreESY_SY_EEEEENS4_13SM90_TMA_LOADENS4_14ComposedLayoutINS4_7SwizzleILi3ELi4ELi3EEENS4_18smem_ptr_flag_bitsILi16EEENST_INS5_IJSB_SG_EEENS5_IJSG_SC_EEEEEEEvNS4_8identityENS4_23SM90_TMA_LOAD_MULTICASTES1A_vS1B_EENS_8epilogue10collective6detail29Sm90TmaWarpSpecializedAdapterINS1F_15DefaultEpilogueISI_SJ_SJ_NS1E_6thread17LinearCombinationISI_Li1EffLNS1J_9ScaleType4KindE0ELNS_15FloatRoundStyleE2ESI_EENS1_15EpilogueDefaultEEEEEvvEEEEvNT_6ParamsE,(.L_x_160 - _ZN7cutlass13device_kernelINS_4gemm6kernel13GemmUniversalIN4cute5tupleIJiiiiEEENS1_10collective13CollectiveMmaINS1_34MainloopSm90TmaGmmaWarpSpecializedILi14ENS5_IJNS4_1CILi8EEENSA_ILi1EEESC_EEENS1_32KernelTmaWarpSpecializedPingpongEEENS5_IJNSA_ILi64EEESG_SG_EEENS_6half_tENS5_IJlSC_lEEESI_SJ_NS4_8TiledMMAINS4_8MMA_AtomIJNS4_4SM904GMMA25MMA_64x64x16_F32F16F16_SSILNSN_5MajorE0ELSP_0ELNSN_7ScaleInE1ELSQ_1EEEEEENS4_6LayoutINS5_IJSC_SC_SC_EEENS5_IJNSA_ILi0EEESV_SV_EEEEENS5_IJNS4_10UnderscoreESY_SY_EEEEENS4_13SM90_TMA_LOADENS4_14ComposedLayoutINS4_7SwizzleILi3ELi4ELi3EEENS4_18smem_ptr_flag_bitsILi16EEENST_INS5_IJSB_SG_EEENS5_IJSG_SC_EEEEEEEvNS4_8identityENS4_23SM90_TMA_LOAD_MULTICASTES1A_vS1B_EENS_8epilogue10collective6detail29Sm90TmaWarpSpecializedAdapterINS1F_15DefaultEpilogueISI_SJ_SJ_NS1E_6thread17LinearCombinationISI_Li1EffLNS1J_9ScaleType4KindE0ELNS_15FloatRoundStyleE2ESI_EENS1_15EpilogueDefaultEEEEEvvEEEEvNT_6ParamsE)
        .other          _ZN7cutlass13device_kernelINS_4gemm6kernel13GemmUniversalIN4cute5tupleIJiiiiEEENS1_10collective13CollectiveMmaINS1_34MainloopSm90TmaGmmaWarpSpecializedILi14ENS5_IJNS4_1CILi8EEENSA_ILi1EEESC_EEENS1_32KernelTmaWarpSpecializedPingpongEEENS5_IJNSA_ILi64EEESG_SG_EEENS_6half_tENS5_IJlSC_lEEESI_SJ_NS4_8TiledMMAINS4_8MMA_AtomIJNS4_4SM904GMMA25MMA_64x64x16_F32F16F16_SSILNSN_5MajorE0ELSP_0ELNSN_7ScaleInE1ELSQ_1EEEEEENS4_6LayoutINS5_IJSC_SC_SC_EEENS5_IJNSA_ILi0EEESV_SV_EEEEENS5_IJNS4_10UnderscoreESY_SY_EEEEENS4_13SM90_TMA_LOADENS4_14ComposedLayoutINS4_7SwizzleILi3ELi4ELi3EEENS4_18smem_ptr_flag_bitsILi16EEENST_INS5_IJSB_SG_EEENS5_IJSG_SC_EEEEEEEvNS4_8identityENS4_23SM90_TMA_LOAD_MULTICASTES1A_vS1B_EENS_8epilogue10collective6detail29Sm90TmaWarpSpecializedAdapterINS1F_15DefaultEpilogueISI_SJ_SJ_NS1E_6thread17LinearCombinationISI_Li1EffLNS1J_9ScaleType4KindE0ELNS_15FloatRoundStyleE2ESI_EENS1_15EpilogueDefaultEEEEEvvEEEEvNT_6ParamsE,@"STO_CUDA_ENTRY STV_DEFAULT"
_ZN7cutlass13device_kernelINS_4gemm6kernel13GemmUniversalIN4cute5tupleIJiiiiEEENS1_10collective13CollectiveMmaINS1_34MainloopSm90TmaGmmaWarpSpecializedILi14ENS5_IJNS4_1CILi8EEENSA_ILi1EEESC_EEENS1_32KernelTmaWarpSpecializedPingpongEEENS5_IJNSA_ILi64EEESG_SG_EEENS_6half_tENS5_IJlSC_lEEESI_SJ_NS4_8TiledMMAINS4_8MMA_AtomIJNS4_4SM904GMMA25MMA_64x64x16_F32F16F16_SSILNSN_5MajorE0ELSP_0ELNSN_7ScaleInE1ELSQ_1EEEEEENS4_6LayoutINS5_IJSC_SC_SC_EEENS5_IJNSA_ILi0EEESV_SV_EEEEENS5_IJNS4_10UnderscoreESY_SY_EEEEENS4_13SM90_TMA_LOADENS4_14ComposedLayoutINS4_7SwizzleILi3ELi4ELi3EEENS4_18smem_ptr_flag_bitsILi16EEENST_INS5_IJSB_SG_EEENS5_IJSG_SC_EEEEEEEvNS4_8identityENS4_23SM90_TMA_LOAD_MULTICASTES1A_vS1B_EENS_8epilogue10collective6detail29Sm90TmaWarpSpecializedAdapterINS1F_15DefaultEpilogueISI_SJ_SJ_NS1E_6thread17LinearCombinationISI_Li1EffLNS1J_9ScaleType4KindE0ELNS_15FloatRoundStyleE2ESI_EENS1_15EpilogueDefaultEEEEEvvEEEEvNT_6ParamsE:
[----:B------:R-:W0:Y:S02]  /*0000*/  LDC R1, c[0x0][0x28] ;  /* 0x00000a00ff017b82 */ /* 0x000e240000000800 */
[----:B0-----:R-:W-:Y:S01]  /*0010*/  VIADD R1, R1, 0xfffffff8 ;  /* 0xfffffff801017836 */ /* 0x001fe20000000000 */
[----:B------:R-:W0:Y:S01]  /*0020*/  S2R R4, SR_TID.X ;  /* 0x0000000000047919 */ /* 0x000e220000002100 */
[----:B------:R-:W-:Y:S01]  /*0030*/  ELECT P0, URZ, PT ;  /* 0x00000000003f782f */ /* 0x000fe20003800000 */
[----:B------:R-:W-:Y:S01]  /*0040*/  BSSY B0, `(.L_x_0) ;  /* 0x000000f000007945 */ /* 0x000fe20003800000 */
[--C-:B0-----:R-:W-:Y:S02]  /*0050*/  SHF.R.U32.HI R2, RZ, 0x5, R4.reuse ;  /* 0x00000005ff027819 */ /* 0x101fe40000011604 */
[----:B------:R-:W-:-:S03]  /*0060*/  SHF.R.U32.HI R7, RZ, 0x7, R4 ;  /* 0x00000007ff077819 */ /* 0x000fc60000011604 */
[----:B------:R-:W0:Y:S04]  /*0070*/  SHFL.IDX PT, R5, R2, RZ, 0x1f ;  /* 0x00001fff02057589 */ /* 0x000e2800000e0000 */
[----:B------:R1:W2:Y:S01]  /*0080*/  SHFL.IDX PT, R10, R7, RZ, 0x1f ;  /* 0x00001fff070a7589 */ /* 0x0002a200000e0000 */
[----:B0-----:R-:W-:-:S13]  /*0090*/  ISETP.NE.OR P0, PT, R5, RZ, !P0 ;  /* 0x000000ff0500720c */ /* 0x001fda0004705670 */
[----:B-12---:R-:W-:Y:S05]  /*00a0*/  @P0 BRA `(.L_x_1) ;  /* 0x0000000000200947 */ /* 0x006fea0003800000 */
[----:B------:R-:W-:Y:S02]  /*00b0*/  ULDC.64 UR4, c[0x0][0x198] ;  /* 0x0000660000047ab9 */ /* 0x000fe40000000a00 */
[----:B------:R-:W-:Y:S02]  /*00c0*/  UIADD3 UR6, UP0, UR4, 0xf0, URZ ;  /* 0x000000f004067890 */ /* 0x000fe4000ff1e03f */
[----:B------:R-:W-:Y:S02]  /*00d0*/  UIADD3 UR4, UP1, UR4, 0x1f0, URZ ;  /* 0x000001f004047890 */ /* 0x000fe4000ff3e03f */
[----:B------:R-:W-:Y:S02]  /*00e0*/  UIADD3.X UR7, URZ, UR5, URZ, UP0, !UPT ;  /* 0x000000053f077290 */ /* 0x000fe400087fe43f */
[----:B------:R-:W-:-:S07]  /*00f0*/  UIADD3.X UR5, URZ, UR5, URZ, UP1, !UPT ;  /* 0x000000053f057290 */ /* 0x000fce0008ffe43f */
[----:B------:R0:W-:Y:S02]  /*0100*/  UTMACCTL.PF [UR6] ;  /* 0x00000000060079b9 */ /* 0x0001e40008040000 */
[----:B------:R0:W-:Y:S02]  /*0110*/  UTMACCTL.PF [UR4] ;  /* 0x00000000040079b9 */ /* 0x0001e40008040000 */
[----:B0-----:R-:W-:Y:S01]  /*0120*/  NOP ;  /* 0x0000000000007918 */ /* 0x001fe20000000000 */
.L_x_1:
[----:B------:R-:W-:Y:S05]  /*0130*/  BSYNC B0 ;  /* 0x0000000000007941 */ /* 0x000fea0003800000 */
.L_x_0:
[----:B------:R-:W0:Y:S01]  /*0140*/  SHFL.IDX PT, R8, R2, RZ, 0x1f ;  /* 0x00001fff02087589 */ /* 0x000e2200000e0000 */
[----:B------:R-:W-:-:S04]  /*0150*/  SHF.R.S32.HI R3, RZ, 0x1f, R4 ;  /* 0x0000001fff037819 */ /* 0x000fc80000011404 */
[----:B------:R-:W-:-:S04]  /*0160*/  LEA.HI R3, R3, R4, RZ, 0x7 ;  /* 0x0000000403037211 */ /* 0x000fc800078f38ff */
[----:B------:R-:W-:-:S05]  /*0170*/  LOP3.LUT R3, R3, 0xffffff80, RZ, 0xc0, !PT ;  /* 0xffffff8003037812 */ /* 0x000fca00078ec0ff */
[----:B------:R-:W-:Y:S01]  /*0180*/  IMAD.IADD R3, R4, 0x1, -R3 ;  /* 0x0000000104037824 */ /* 0x000fe200078e0a03 */
[----:B0-----:R-:W-:-:S13]  /*0190*/  ISETP.NE.AND P0, PT, R8, RZ, PT ;  /* 0x000000ff0800720c */ /* 0x001fda0003f05270 */
[----:B------:R-:W-:Y:S05]  /*01a0*/  @P0 BRA `(.L_x_2) ;  /* 0x0000000000b40947 */ /* 0x000fea0003800000 */
[----:B------:R-:W-:Y:S01]  /*01b0*/  ELECT P0, URZ, PT ;  /* 0x00000000003f782f */ /* 0x000fe20003800000 */
[----:B------:R-:W-:-:S12]  /*01c0*/  BSSY B0, `(.L_x_2) ;  /* 0x000002b000007945 */ /* 0x000fd80003800000 */
[----:B------:R-:W-:Y:S05]  /*01d0*/  @!P0 BRA `(.L_x_3) ;  /* 0x0000000000a48947 */ /* 0x000fea0003800000 */
[----:B------:R-:W0:Y:S01]  /*01e0*/  S2UR UR8, SR_CgaCtaId ;  /* 0x00000000000879c3 */ /* 0x000e220000008800 */
[----:B------:R-:W-:Y:S01]  /*01f0*/  UMOV UR4, 0x400 ;  /* 0x0000040000047882 */ /* 0x000fe20000000000 */
[----:B------:R-:W-:Y:S01]  /*0200*/  UMOV UR5, 0x1 ;  /* 0x0000000100057882 */ /* 0x000fe20000000000 */
[----:B------:R-:W-:Y:S02]  /*0210*/  UMOV UR6, 0x8 ;  /* 0x0000000800067882 */ /* 0x000fe40000000000 */
[----:B------:R-:W-:-:S04]  /*0220*/  UIADD3 UR6, -UR6, 0x100000, URZ ;  /* 0x0010000006067890 */ /* 0x000fc8000fffe13f */
[----:B------:R-:W-:Y:S02]  /*0230*/  USHF.L.U32 UR7, UR6, 0xb, URZ ;  /* 0x0000000b06077899 */ /* 0x000fe4000800063f */
[----:B------:R-:W-:Y:S02]  /*0240*/  USHF.L.U32 UR6, UR6, 0x1, URZ ;  /* 0x0000000106067899 */ /* 0x000fe4000800063f */
[----:B0-----:R-:W-:Y:S02]  /*0250*/  ULEA UR8, UR8, UR4, 0x18 ;  /* 0x0000000408087291 */ /* 0x001fe4000f8ec03f */
[----:B------:R-:W-:-:S04]  /*0260*/  UIADD3 UR4, -UR5, 0x100000, URZ ;  /* 0x0010000005047890 */ /* 0x000fc8000fffe13f */
[----:B------:R-:W-:Y:S02]  /*0270*/  USHF.L.U32 UR5, UR4, 0xb, URZ ;  /* 0x0000000b04057899 */ /* 0x000fe4000800063f */
[----:B------:R-:W-:Y:S01]  /*0280*/  USHF.L.U32 UR4, UR4, 0x1, URZ ;  /* 0x0000000104047899 */ /* 0x000fe2000800063f */
[----:B------:R-:W0:Y:S11]  /*0290*/  FENCE.VIEW.ASYNC.S ;  /* 0x00000000000073c6 */ /* 0x000e360000000000 */
[----:B0-----:R0:W1:Y:S01]  /*02a0*/  SYNCS.EXCH.64 URZ, [UR8], UR4 ;  /* 0x00000004083f75b2 */ /* 0x0010620008000100 */
[----:B------:R0:W2:Y:S01]  /*02b0*/  SYNCS.EXCH.64 URZ, [UR8+0x70], UR6 ;  /* 0x00007006083f75b2 */ /* 0x0000a20008000100 */
[----:B------:R0:W3:Y:S01]  /*02c0*/  SYNCS.EXCH.64 URZ, [UR8+0x8], UR4 ;  /* 0x00000804083f75b2 */ /* 0x0000e20008000100 */
[----:B------:R0:W4:Y:S01]  /*02d0*/  SYNCS.EXCH.64 URZ, [UR8+0x78], UR6 ;  /* 0x00007806083f75b2 */ /* 0x0001220008000100 */
[----:B------:R0:W0:Y:S01]  /*02e0*/  SYNCS.EXCH.64 URZ, [UR8+0x10], UR4 ;  /* 0x00001004083f75b2 */ /* 0x0000220008000100 */
        /* <DEDUP_REMOVED lines=23> */
[----:B-1234-:R-:W-:Y:S01]  /*0460*/  NOP ;  /* 0x0000000000007918 */ /* 0x01efe20000000000 */
.L_x_3:
[----:B0-----:R-:W-:Y:S05]  /*0470*/  BSYNC B0 ;  /* 0x0000000000007941 */ /* 0x001fea0003800000 */
.L_x_2:
[----:B------:R-:W0:Y:S01]  /*0480*/  S2UR UR12, SR_CTAID.X ;  /* 0x00000000000c79c3 */ /* 0x000e220000002500 */
[----:B------:R-:W1:Y:S01]  /*0490*/  SHFL.IDX PT, R15, R2, RZ, 0x1f ;  /* 0x00001fff020f7589 */ /* 0x000e6200000e0000 */
[----:B------:R-:W-:Y:S02]  /*04a0*/  SHF.R.S32.HI R0, RZ, 0x1f, R3 ;  /* 0x0000001fff007819 */ /* 0x000fe40000011403 */
[----:B------:R-:W-:Y:S02]  /*04b0*/  ELECT P0, URZ, PT ;  /* 0x00000000003f782f */ /* 0x000fe40003800000 */
[----:B------:R-:W-:Y:S01]  /*04c0*/  SHF.R.S32.HI R11, RZ, 0x1f, R8 ;  /* 0x0000001fff0b7819 */ /* 0x000fe20000011408 */
[----:B------:R0:W2:Y:S01]  /*04d0*/  SHFL.IDX PT, R13, R2, RZ, 0x1f ;  /* 0x00001fff020d7589 */ /* 0x0000a200000e0000 */
[----:B------:R-:W-:Y:S02]  /*04e0*/  LEA.HI R6, R0, R3, RZ, 0x3 ;  /* 0x0000000300067211 */ /* 0x000fe400078f18ff */
[----:B------:R-:W-:-:S02]  /*04f0*/  ELECT P1, URZ, PT ;  /* 0x00000000003f782f */ /* 0x000fc40003820000 */
[----:B------:R-:W-:Y:S01]  /*0500*/  LEA.HI R11, R11, R8, RZ, 0x2 ;  /* 0x000000080b0b7211 */ /* 0x000fe200078f10ff */
[----:B------:R-:W-:Y:S01]  /*0510*/  ULDC UR4, c[0x0][0x150] ;  /* 0x0000540000047ab9 */ /* 0x000fe20000000800 */
[--C-:B------:R-:W-:Y:S01]  /*0520*/  SHF.R.S32.HI R9, RZ, 0x3, R6.reuse ;  /* 0x00000003ff097819 */ /* 0x100fe20000011406 */
[----:B------:R-:W3:Y:S01]  /*0530*/  LDC R14, c[0x0][0x140] ;  /* 0x00005000ff0e7b82 */ /* 0x000ee20000000800 */
[----:B------:R-:W-:Y:S01]  /*0540*/  SHF.R.S32.HI R12, RZ, 0x1f, R6 ;  /* 0x0000001fff0c7819 */ /* 0x000fe20000011406 */
[----:B------:R-:W-:Y:S01]  /*0550*/  UMOV UR11, 0x80 ;  /* 0x00000080000b7882 */ /* 0x000fe20000000000 */
[----:B------:R-:W4:Y:S01]  /*0560*/  S2R R6, SR_CTAID.Y ;  /* 0x0000000000067919 */ /* 0x000f220000002600 */
[----:B------:R-:W-:Y:S01]  /*0570*/  LOP3.LUT R11, R11, 0x3ffffffc, RZ, 0xc0, !PT ;  /* 0x3ffffffc0b0b7812 */ /* 0x000fe200078ec0ff */
[----:B------:R-:W-:Y:S01]  /*0580*/  NOP ;  /* 0x0000000000007918 */ /* 0x000fe20000000000 */
[----:B------:R-:W-:Y:S01]  /*0590*/  LEA.HI R12, R12, R9, RZ, 0x2 ;  /* 0x000000090c0c7211 */ /* 0x000fe200078f10ff */
[----:B------:R-:W-:Y:S01]  /*05a0*/  NOP ;  /* 0x0000000000007918 */ /* 0x000fe20000000000 */
[----:B------:R-:W5:Y:S01]  /*05b0*/  LDC R21, c[0x0][0x148] ;  /* 0x00005200ff157b82 */ /* 0x000f620000000800 */
[----:B------:R-:W-:Y:S01]  /*05c0*/  IMAD.IADD R11, R8, 0x1, -R11 ;  /* 0x00000001080b7824 */ /* 0x000fe200078e0a0b */
[----:B------:R-:W-:Y:S01]  /*05d0*/  LOP3.LUT R12, R12, 0xfffffffc, RZ, 0xc0, !PT ;  /* 0xfffffffc0c0c7812 */ /* 0x000fe200078ec0ff */
[C---:B------:R-:W-:Y:S01]  /*05e0*/  VIADD R35, R10.reuse, 0xffffffff ;  /* 0xffffffff0a237836 */ /* 0x040fe20000000000 */
[----:B------:R-:W-:Y:S01]  /*05f0*/  ISETP.NE.AND P4, PT, R10, RZ, PT ;  /* 0x000000ff0a00720c */ /* 0x000fe20003f85270 */
[----:B------:R-:W-:Y:S01]  /*0600*/  IMAD.MOV.U32 R57, RZ, RZ, 0x1 ;  /* 0x00000001ff397424 */ /* 0x000fe200078e00ff */
[----:B0-----:R-:W-:Y:S01]  /*0610*/  I2FP.F32.U32 R2, UR12 ;  /* 0x0000000c00027c45 */ /* 0x001fe20008201000 */
[----:B------:R-:W-:Y:S01]  /*0620*/  IMAD.IADD R12, R9, 0x1, -R12 ;  /* 0x00000001090c7824 */ /* 0x000fe200078e0a0c */
[----:B-1----:R-:W-:-:S02]  /*0630*/  ISETP.NE.OR P0, PT, R15, RZ, !P0 ;  /* 0x000000ff0f00720c */ /* 0x002fc40004705670 */
[----:B--2---:R-:W-:Y:S01]  /*0640*/  ISETP.NE.OR P1, PT, R13, RZ, !P1 ;  /* 0x000000ff0d00720c */ /* 0x004fe20004f25670 */
[----:B------:R-:W-:Y:S01]  /*0650*/  FMUL R8, R2, UR4 ;  /* 0x0000000402087c20 */ /* 0x000fe20008400000 */
[----:B------:R-:W-:Y:S01]  /*0660*/  IMAD R11, R11, 0x4, R12 ;  /* 0x000000040b0b7824 */ /* 0x000fe200078e020c */
[----:B------:R-:W-:Y:S01]  /*0670*/  ULDC UR4, c[0x0][0x154] ;  /* 0x0000550000047ab9 */ /* 0x000fe20000000800 */
[----:B------:R-:W0:Y:S01]  /*0680*/  LDC R12, c[0x0][0x144] ;  /* 0x00005100ff0c7b82 */ /* 0x000e220000000800 */
[----:B------:R-:W-:Y:S01]  /*0690*/  SHF.R.S32.HI R2, RZ, 0x1f, R5 ;  /* 0x0000001fff027819 */ /* 0x000fe20000011405 */
[C---:B------:R-:W-:Y:S01]  /*06a0*/  IMAD.SHL.U32 R56, R11.reuse, 0x4, RZ ;  /* 0x000000040b387824 */ /* 0x040fe200078e00ff */
[----:B------:R-:W1:Y:S01]  /*06b0*/  F2I.U32.TRUNC.NTZ R8, R8 ;  /* 0x0000000800087305 */ /* 0x000e62000020f000 */
[----:B---3--:R-:W-:Y:S02]  /*06c0*/  ISETP.EQ.U32.AND P2, PT, R14, 0x1, PT ;  /* 0x000000010e00780c */ /* 0x008fe40003f42070 */
[----:B------:R-:W-:Y:S01]  /*06d0*/  LEA.HI R2, R2, R5, RZ, 0x2 ;  /* 0x0000000502027211 */ /* 0x000fe200078f10ff */
[----:B------:R-:W-:Y:S01]  /*06e0*/  VOTEU.ALL UP0, P0 ;  /* 0x00000000003f7886 */ /* 0x000fe20000000000 */
[----:B------:R-:W-:Y:S01]  /*06f0*/  LOP3.LUT R56, R11, 0xc, R56, 0x78, !PT ;  /* 0x0000000c0b387812 */ /* 0x000fe200078e7838 */
[----:B------:R-:W-:Y:S01]  /*0700*/  VOTEU.ALL UP1, P1 ;  /* 0x00000000003f7886 */ /* 0x000fe20000820000 */
[----:B------:R-:W-:Y:S01]  /*0710*/  LOP3.LUT R2, R2, 0xfffffffc, RZ, 0xc0, !PT ;  /* 0xfffffffc02027812 */ /* 0x000fe200078ec0ff */
[----:B------:R-:W-:Y:S01]  /*0720*/  VOTEU.ALL UP2, P1 ;  /* 0x00000000003f7886 */ /* 0x000fe20000840000 */
[----:B------:R-:W2:Y:S01]  /*0730*/  @!UP0 S2UR UR7, SR_CgaCtaId ;  /* 0x00000000000789c3 */ /* 0x000ea20000008800 */
[----:B------:R-:W-:Y:S01]  /*0740*/  SHF.R.S32.HI R9, RZ, 0x1f, R56 ;  /* 0x0000001fff097819 */ /* 0x000fe20000011438 */
[----:B------:R-:W-:Y:S01]  /*0750*/  @!UP0 UMOV UR6, 0x400 ;  /* 0x0000040000068882 */ /* 0x000fe20000000000 */
[----:B----4-:R-:W-:Y:S01]  /*0760*/  I2FP.F32.U32 R11, R6 ;  /* 0x00000006000b7245 */ /* 0x010fe20000201000 */
[----:B------:R-:W-:Y:S01]  /*0770*/  IMAD.IADD R5, R5, 0x1, -R2 ;  /* 0x0000000105057824 */ /* 0x000fe200078e0a02 */
[----:B------:R-:W-:Y:S01]  /*0780*/  LEA.HI R9, R9, R56, RZ, 0x3 ;  /* 0x0000003809097211 */ /* 0x000fe200078f18ff */
[----:B-1----:R-:W-:Y:S01]  /*0790*/  IMAD.MOV R13, RZ, RZ, -R8 ;  /* 0x000000ffff0d7224 */ /* 0x002fe200078e0a08 */
[----:B------:R-:W-:Y:S01]  /*07a0*/  @!UP1 UMOV UR9, 0x400 ;  /* 0x0000040000099882 */ /* 0x000fe20000000000 */
[----:B------:R-:W1:Y:S01]  /*07b0*/  @!UP1 S2UR UR10, SR_CgaCtaId ;  /* 0x00000000000a99c3 */ /* 0x000e620000008800 */
[----:B------:R-:W-:Y:S01]  /*07c0*/  FMUL R8, R11, UR4 ;  /* 0x000000040b087c20 */ /* 0x000fe20008400000 */
[----:B------:R-:W-:Y:S01]  /*07d0*/  LOP3.LUT R11, R9, 0xfffffff8, RZ, 0xc0, !PT ;  /* 0xfffffff8090b7812 */ /* 0x000fe200078ec0ff */
[----:B------:R-:W-:Y:S01]  /*07e0*/  UMOV UR4, 0x20 ;  /* 0x0000002000047882 */ /* 0x000fe20000000000 */
[----:B0-----:R-:W-:Y:S01]  /*07f0*/  IMAD R20, R12, R13, UR12 ;  /* 0x0000000c0c147e24 */ /* 0x001fe2000f8e020d */
[----:B------:R-:W-:-:S04]  /*0800*/  @!UP0 UIADD3 UR4, -UR4, 0x100000, URZ ;  /* 0x0010000004048890 */ /* 0x000fc8000fffe13f */
[----:B------:R-:W-:Y:S02]  /*0810*/  @!UP0 USHF.L.U32 UR5, UR4, 0xb, URZ ;  /* 0x0000000b04058899 */ /* 0x000fe4000800063f */
[----:B------:R-:W-:Y:S01]  /*0820*/  @!UP0 USHF.L.U32 UR4, UR4, 0x1, URZ ;  /* 0x0000000104048899 */ /* 0x000fe2000800063f */
[----:B------:R-:W-:Y:S01]  /*0830*/  ISETP.GE.U32.AND P6, PT, R35, 0x2, PT ;  /* 0x000000022300780c */ /* 0x000fe20003fc6070 */
[----:B------:R-:W0:Y:S01]  /*0840*/  F2I.U32.TRUNC.NTZ R8, R8 ;  /* 0x0000000800087305 */ /* 0x000e22000020f000 */
[----:B------:R-:W-:Y:S01]  /*0850*/  IMAD.IADD R11, R56, 0x1, -R11 ;  /* 0x00000001380b7824 */ /* 0x000fe200078e0a0b */
[----:B------:R-:W-:Y:S01]  /*0860*/  VOTEU.ALL UP3, P1 ;  /* 0x00000000003f7886 */ /* 0x000fe20000860000 */
[----:B------:R-:W-:Y:S01]  /*0870*/  VOTEU.ALL UP4, P1 ;  /* 0x00000000003f7886 */ /* 0x000fe20000880000 */
[----:B------:R-:W-:Y:S01]  /*0880*/  VOTEU.ALL UP5, P1 ;  /* 0x00000000003f7886 */ /* 0x000fe200008a0000 */
[----:B------:R-:W-:Y:S01]  /*0890*/  ISETP.NE.AND P1, PT, R5, 0x3, PT ;  /* 0x000000030500780c */ /* 0x000fe20003f25270 */
[----:B------:R3:W4:Y:S01]  /*08a0*/  SHFL.IDX PT, R14, R7, RZ, 0x1f ;  /* 0x00001fff070e7589 */ /* 0x00072200000e0000 */
[----:B------:R-:W-:Y:S01]  /*08b0*/  ISETP.NE.AND P3, PT, R11, R20, PT ;  /* 0x000000140b00720c */ /* 0x000fe20003f65270 */
[----:B--2---:R-:W-:Y:S01]  /*08c0*/  @!UP0 ULEA UR8, UR7, UR6, 0x18 ;  /* 0x0000000607088291 */ /* 0x004fe2000f8ec03f */
[----:B------:R-:W-:Y:S01]  /*08d0*/  ISETP.EQ.OR P1, PT, R5, RZ, !P1 ;  /* 0x000000ff0500720c */ /* 0x000fe20004f22670 */
[----:B------:R-:W-:-:S04]  /*08e0*/  @!UP1 UIADD3 UR6, -UR11, 0x100000, URZ ;  /* 0x001000000b069890 */ /* 0x000fc8000fffe13f */
[----:B------:R-:W-:Y:S02]  /*08f0*/  @!UP1 USHF.L.U32 UR7, UR6, 0xb, URZ ;  /* 0x0000000b06079899 */ /* 0x000fe4000800063f */
[----:B------:R-:W-:Y:S01]  /*0900*/  @!UP1 USHF.L.U32 UR6, UR6, 0x1, URZ ;  /* 0x0000000106069899 */ /* 0x000fe2000800063f */
[----:B------:R-:W-:Y:S01]  /*0910*/  VOTEU.ALL UP0, P0 ;  /* 0x00000000003f7886 */ /* 0x000fe20000000000 */
[----:B------:R-:W-:Y:S01]  /*0920*/  ISETP.EQ.AND P1, PT, R10, RZ, P1 ;  /* 0x000000ff0a00720c */ /* 0x000fe20000f22270 */
[----:B0-----:R-:W-:Y:S01]  /*0930*/  IMAD.MOV R24, RZ, RZ, -R8 ;  /* 0x000000ffff187224 */ /* 0x001fe200078e0a08 */
[----:B-1----:R-:W-:Y:S02]  /*0940*/  @!UP1 ULEA UR9, UR10, UR9, 0x18 ;  /* 0x000000090a099291 */ /* 0x002fe4000f8ec03f */
[----:B------:R-:W-:Y:S01]  /*0950*/  SEL R16, RZ, 0x1, !P1 ;  /* 0x00000001ff107807 */ /* 0x000fe20004800000 */
[----:B------:R-:W-:Y:S01]  /*0960*/  VOTEU.ALL UP1, P0 ;  /* 0x00000000003f7886 */ /* 0x000fe20000020000 */
[----:B-----5:R-:W-:Y:S01]  /*0970*/  IMAD R2, R21, R24, R6 ;  /* 0x0000001815027224 */ /* 0x020fe200078e0206 */
[----:B------:R-:W-:Y:S01]  /*0980*/  @P3 SHF.R.S32.HI R9, RZ, 0x3, R9 ;  /* 0x00000003ff093819 */ /* 0x000fe20000011409 */
[----:B------:R-:W0:Y:S02]  /*0990*/  FENCE.VIEW.ASYNC.S ;  /* 0x00000000000073c6 */ /* 0x000e240000000000 */
[----:B0-----:R3:W0:Y:S01]  /*09a0*/  @!UP0 SYNCS.EXCH.64 URZ, [UR8+0x110], UR4 ;  /* 0x00011004083f85b2 */ /* 0x0016220008000100 */
[----:B------:R-:W-:-:S02]  /*09b0*/  LOP3.LUT P0, RZ, R3, 0x7, RZ, 0xc0, !PT ;  /* 0x0000000703ff7812 */ /* 0x000fc4000780c0ff */
[----:B------:R-:W-:Y:S02]  /*09c0*/  @P3 ISETP.NE.AND P5, PT, R9, R2, PT ;  /* 0x000000020900320c */ /* 0x000fe40003fa5270 */
[----:B------:R-:W-:Y:S02]  /*09d0*/  ISETP.LT.U32.AND P0, PT, R56, 0x8, !P0 ;  /* 0x000000083800780c */ /* 0x000fe40004701070 */
[----:B------:R-:W-:Y:S02]  /*09e0*/  @P3 SEL R57, RZ, 0x1, P5 ;  /* 0x00000001ff393807 */ /* 0x000fe40002800000 */
[----:B------:R-:W-:Y:S02]  /*09f0*/  SEL R2, RZ, 0x1, !P0 ;  /* 0x00000001ff027807 */ /* 0x000fe40004000000 */
[----:B------:R-:W-:Y:S02]  /*0a00*/  SEL R16, R16, 0x2, P6 ;  /* 0x0000000210107807 */ /* 0x000fe40003000000 */
[----:B------:R-:W-:Y:S01]  /*0a10*/  LOP3.LUT R57, R57, R2, RZ, 0xc0, !PT ;  /* 0x0000000239397212 */ /* 0x000fe200078ec0ff */
[----:B------:R3:W1:Y:S01]  /*0a20*/  @!UP1 SYNCS.EXCH.64 URZ, [UR8+0x118], UR4 ;  /* 0x00011804083f95b2 */ /* 0x0006620008000100 */
[----:B------:R-:W-:Y:S01]  /*0a30*/  NOP ;  /* 0x0000000000007918 */ /* 0x000fe20000000000 */
[----:B------:R3:W2:Y:S01]  /*0a40*/  @!UP2 SYNCS.EXCH.64 URZ, [UR9+0xf0], UR6 ;  /* 0x0000f006093fa5b2 */ /* 0x0006a20008000100 */
[----:B------:R3:W0:Y:S01]  /*0a50*/  @!UP3 SYNCS.EXCH.64 URZ, [UR9+0xf8], UR6 ;  /* 0x0000f806093fb5b2 */ /* 0x0006220008000100 */
[----:B------:R3:W0:Y:S01]  /*0a60*/  @!UP4 SYNCS.EXCH.64 URZ, [UR9+0x100], UR6 ;  /* 0x00010006093fc5b2 */ /* 0x0006220008000100 */
[----:B------:R3:W0:Y:S01]  /*0a70*/  @!UP5 SYNCS.EXCH.64 URZ, [UR9+0x108], UR6 ;  /* 0x00010806093fd5b2 */ /* 0x0006220008000100 */
[----:B------:R-:W-:Y:S01]  /*0a80*/  NOP ;  /* 0x0000000000007918 */ /* 0x000fe20000000000 */
[----:B---34-:R-:W-:Y:S05]  /*0a90*/  @!P2 BRA `(.L_x_4) ;  /* 0x000000000008a947 */ /* 0x018fea0003800000 */
[----:B012---:R-:W-:Y:S01]  /*0aa0*/  UCGABAR_ARV ;  /* 0x00000000000079c7 */ /* 0x007fe20008000000 */
[----:B------:R-:W-:Y:S05]  /*0ab0*/  BRA `(.L_x_5) ;  /* 0x0000000000047947 */ /* 0x000fea0003800000 */
.L_x_4:
[----:B012---:R-:W-:Y:S01]  /*0ac0*/  NOP ;  /* 0x0000000000007918 */ /* 0x007fe20000000000 */
.L_x_5:
[----:B------:R-:W-:Y:S01]  /*0ad0*/  ULDC.64 UR4, c[0x0][0x598] ;  /* 0x0001660000047ab9 */ /* 0x000fe20000000a00 */
[----:B------:R-:W-:Y:S01]  /*0ae0*/  ULDC.64 UR36, c[0x0][0x208] ;  /* 0x0000820000247ab9 */ /* 0x000fe20000000a00 */
[----:B------:R-:W-:-:S04]  /*0af0*/  ISETP.NE.U32.AND P0, PT, RZ, UR4, PT ;  /* 0x00000004ff007c0c */ /* 0x000fc8000bf05070 */
[----:B------:R-:W-:-:S13]  /*0b00*/  ISETP.NE.AND.EX P0, PT, RZ, UR5, PT, P0 ;  /* 0x00000005ff007c0c */ /* 0x000fda000bf05300 */
[----:B------:R-:W-:Y:S05]  /*0b10*/  @!P0 BRA `(.L_x_6) ;  /* 0x00000000001c8947 */ /* 0x000fea0003800000 */
[----:B------:R-:W0:Y:S02]  /*0b20*/  LDC.64 R8, c[0x0][0x598] ;  /* 0x00016600ff087b82 */ /* 0x000e240000000a00 */
[----:B0-----:R-:W2:Y:S02]  /*0b30*/  LDG.E.64 R8, desc[UR36][R8.64] ;  /* 0x0000002408087981 */ /* 0x001ea4000c1e1b00 */
[----:B--2---:R-:W-:-:S04]  /*0b40*/  ISETP.NE.U32.AND P0, PT, R8, RZ, PT ;  /* 0x000000ff0800720c */ /* 0x004fc80003f05070 */
[----:B------:R-:W-:-:S13]  /*0b50*/  ISETP.NE.AND.EX P0, PT, R9, RZ, PT, P0 ;  /* 0x000000ff0900720c */ /* 0x000fda0003f05300 */
[----:B------:R-:W-:Y:S05]  /*0b60*/  @!P0 BRA `(.L_x_6) ;  /* 0x0000000000088947 */ /* 0x000fea0003800000 */
[----:B------:R0:W5:Y:S01]  /*0b70*/  LD.E R58, desc[UR36][R8.64] ;  /* 0x00000024083a7980 */ /* 0x000162000c101900 */
[----:B------:R-:W-:Y:S05]  /*0b80*/  BRA `(.L_x_7) ;  /* 0x0000000000247947 */ /* 0x000fea0003800000 */
.L_x_6:
[----:B------:R-:W-:Y:S02]  /*0b90*/  ULDC.64 UR4, c[0x0][0x588] ;  /* 0x0001620000047ab9 */ /* 0x000fe40000000a00 */
[----:B------:R-:W-:-:S04]  /*0ba0*/  ISETP.NE.U32.AND P0, PT, RZ, UR4, PT ;  /* 0x00000004ff007c0c */ /* 0x000fc8000bf05070 */
[----:B------:R-:W-:-:S13]  /*0bb0*/  ISETP.NE.AND.EX P0, PT, RZ, UR5, PT, P0 ;  /* 0x00000005ff007c0c */ /* 0x000fda000bf05300 */
[----:B------:R-:W-:Y:S05]  /*0bc0*/  @!P0 BRA `(.L_x_8) ;  /* 0x00000000000c8947 */ /* 0x000fea0003800000 */
[----:B------:R-:W0:Y:S02]  /*0bd0*/  LDC.64 R58, c[0x0][0x588] ;  /* 0x00016200ff3a7b82 */ /* 0x000e240000000a00 */
[----:B0-----:R1:W5:Y:S01]  /*0be0*/  LDG.E R58, desc[UR36][R58.64] ;  /* 0x000000243a3a7981 */ /* 0x001362000c1e1900 */
[----:B------:R-:W-:Y:S05]  /*0bf0*/  BRA `(.L_x_7) ;  /* 0x0000000000087947 */ /* 0x000fea0003800000 */
.L_x_8:
[----:B------:R-:W-:Y:S02]  /*0c00*/  ULDC UR4, c[0x0][0x580] ;  /* 0x0001600000047ab9 */ /* 0x000fe40000000800 */
[----:B------:R-:W-:-:S07]  /*0c10*/  IMAD.U32 R58, RZ, RZ, UR4 ;  /* 0x00000004ff3a7e24 */ /* 0x000fce000f8e00ff */
.L_x_7:
[----:B------:R-:W-:Y:S02]  /*0c20*/  ULDC.64 UR4, c[0x0][0x5a0] ;  /* 0x0001680000047ab9 */ /* 0x000fe40000000a00 */
[----:B------:R-:W-:-:S04]  /*0c30*/  ISETP.NE.U32.AND P0, PT, RZ, UR4, PT ;  /* 0x00000004ff007c0c */ /* 0x000fc8000bf05070 */
[----:B------:R-:W-:-:S13]  /*0c40*/  ISETP.NE.AND.EX P0, PT, RZ, UR5, PT, P0 ;  /* 0x00000005ff007c0c */ /* 0x000fda000bf05300 */
[----:B------:R-:W-:Y:S05]  /*0c50*/  @!P0 BRA `(.L_x_9) ;  /* 0x00000000001c8947 */ /* 0x000fea0003800000 */
[----:B0-----:R-:W0:Y:S02]  /*0c60*/  LDC.64 R8, c[0x0][0x5a0] ;  /* 0x00016800ff087b82 */ /* 0x001e240000000a00 */
[----:B0-----:R-:W2:Y:S02]  /*0c70*/  LDG.E.64 R8, desc[UR36][R8.64] ;  /* 0x0000002408087981 */ /* 0x001ea4000c1e1b00 */
[----:B--2---:R-:W-:-:S04]  /*0c80*/  ISETP.NE.U32.AND P0, PT, R8, RZ, PT ;  /* 0x000000ff0800720c */ /* 0x004fc80003f05070 */
[----:B------:R-:W-:-:S13]  /*0c90*/  ISETP.NE.AND.EX P0, PT, R9, RZ, PT, P0 ;  /* 0x000000ff0900720c */ /* 0x000fda0003f05300 */
[----:B------:R-:W-:Y:S05]  /*0ca0*/  @!P0 BRA `(.L_x_9) ;  /* 0x0000000000088947 */ /* 0x000fea0003800000 */
[----:B-1----:R0:W5:Y:S01]  /*0cb0*/  LD.E R59, desc[UR36][R8.64] ;  /* 0x00000024083b7980 */ /* 0x002162000c101900 */
[----:B------:R-:W-:Y:S05]  /*0cc0*/  BRA `(.L_x_10) ;  /* 0x0000000000247947 */ /* 0x000fea0003800000 */
.L_x_9:
[----:B------:R-:W-:Y:S02]  /*0cd0*/  ULDC.64 UR4, c[0x0][0x590] ;  /* 0x0001640000047ab9 */ /* 0x000fe40000000a00 */
[----:B------:R-:W-:-:S04]  /*0ce0*/  ISETP.NE.U32.AND P0, PT, RZ, UR4, PT ;  /* 0x00000004ff007c0c */ /* 0x000fc8000bf05070 */
[----:B------:R-:W-:-:S13]  /*0cf0*/  ISETP.NE.AND.EX P0, PT, RZ, UR5, PT, P0 ;  /* 0x00000005ff007c0c */ /* 0x000fda000bf05300 */
[----:B------:R-:W-:Y:S05]  /*0d00*/  @!P0 BRA `(.L_x_11) ;  /* 0x00000000000c8947 */ /* 0x000fea0003800000 */
[----:B0-----:R-:W1:Y:S02]  /*0d10*/  LDC.64 R8, c[0x0][0x590] ;  /* 0x00016400ff087b82 */ /* 0x001e640000000a00 */
[----:B-1----:R1:W5:Y:S01]  /*0d20*/  LDG.E R59, desc[UR36][R8.64] ;  /* 0x00000024083b7981 */ /* 0x002362000c1e1900 */
[----:B------:R-:W-:Y:S05]  /*0d30*/  BRA `(.L_x_10) ;  /* 0x0000000000087947 */ /* 0x000fea0003800000 */
.L_x_11:
[----:B------:R-:W-:Y:S02]  /*0d40*/  ULDC UR4, c[0x0][0x584] ;  /* 0x0001610000047ab9 */ /* 0x000fe40000000800 */
[----:B-1----:R-:W-:-:S07]  /*0d50*/  IMAD.U32 R59, RZ, RZ, UR4 ;  /* 0x00000004ff3b7e24 */ /* 0x002fce000f8e00ff */
.L_x_10:
[----:B------:R-:W2:Y:S01]  /*0d60*/  LDC R2, c[0x0][0x65c] ;  /* 0x00019700ff027b82 */ /* 0x000ea20000000800 */
[----:B------:R-:W-:Y:S01]  /*0d70*/  ULDC UR6, c[0x0][0x28c] ;  /* 0x0000a30000067ab9 */ /* 0x000fe20000000800 */
[----:B------:R-:W-:Y:S01]  /*0d80*/  ISETP.NE.AND P0, PT, R10, 0x2, PT ;  /* 0x000000020a00780c */ /* 0x000fe20003f05270 */
[----:B------:R-:W-:Y:S01]  /*0d90*/  UIADD3 UR6, UR6, 0x3f, URZ ;  /* 0x0000003f06067890 */ /* 0x000fe2000fffe03f */
[----:B01----:R-:W-:Y:S01]  /*0da0*/  IMAD.U32 R8, RZ, RZ, UR12 ;  /* 0x0000000cff087e24 */ /* 0x003fe2000f8e00ff */
[----:B------:R-:W-:Y:S01]  /*0db0*/  UMOV UR38, URZ ;  /* 0x0000003f00267c82 */ /* 0x000fe20008000000 */
[----:B------:R-:W-:Y:S01]  /*0dc0*/  IMAD.MOV.U32 R9, RZ, RZ, RZ ;  /* 0x000000ffff097224 */ /* 0x000fe200078e00ff */
[----:B------:R-:W-:Y:S01]  /*0dd0*/  USHF.R.S32.HI UR7, URZ, 0x1f, UR6 ;  /* 0x0000001f3f077899 */ /* 0x000fe20008011406 */
[----:B------:R-:W-:Y:S01]  /*0de0*/  UMOV UR39, URZ ;  /* 0x0000003f00277c82 */ /* 0x000fe20008000000 */
[----:B------:R-:W-:Y:S02]  /*0df0*/  ULDC.64 UR8, c[0x0][0x650] ;  /* 0x0001940000087ab9 */ /* 0x000fe40000000a00 */
[----:B------:R-:W-:-:S04]  /*0e00*/  ULEA.HI UR7, UR7, UR6, URZ, 0x6 ;  /* 0x0000000607077291 */ /* 0x000fc8000f8f303f */
[----:B------:R-:W-:Y:S01]  /*0e10*/  USHF.R.S32.HI UR40, URZ, 0x6, UR7 ;  /* 0x000000063f287899 */ /* 0x000fe20008011407 */
[----:B--2---:R-:W-:-:S13]  /*0e20*/  ISETP.NE.AND P1, PT, R2, 0x1, PT ;  /* 0x000000010200780c */ /* 0x004fda0003f25270 */
[----:B------:R-:W0:Y:S01]  /*0e30*/  @P1 LDC R19, c[0x0][0x10] ;  /* 0x00000400ff131b82 */ /* 0x000e220000000800 */
[----:B------:R-:W-:Y:S02]  /*0e40*/  @P1 IMAD.MOV.U32 R7, RZ, RZ, RZ ;  /* 0x000000ffff071224 */ /* 0x000fe400078e00ff */
[----:B------:R-:W-:-:S05]  /*0e50*/  @P1 IMAD.MOV.U32 R17, RZ, RZ, RZ ;  /* 0x000000ffff111224 */ /* 0x000fca00078e00ff */
[----:B------:R-:W1:Y:S01]  /*0e60*/  @!P1 LDC R11, c[0x0][0xc] ;  /* 0x00000300ff0b9b82 */ /* 0x000e620000000800 */
[----:B------:R-:W-:Y:S01]  /*0e70*/  ULDC UR4, c[0x0][0xc] ;  /* 0x0000030000047ab9 */ /* 0x000fe20000000800 */
[----:B------:R-:W-:Y:S02]  /*0e80*/  ULDC UR5, c[0x0][0x10] ;  /* 0x0000040000057ab9 */ /* 0x000fe40000000800 */
[----:B------:R-:W-:-:S04]  /*0e90*/  UIMAD.WIDE.U32 UR4, UR4, UR5, URZ ;  /* 0x00000005040472a5 */ /* 0x000fc8000f8e003f */
[----:B------:R-:W2:Y:S01]  /*0ea0*/  LDC R2, c[0x0][0x14] ;  /* 0x00000500ff027b82 */ /* 0x000ea20000000800 */
[----:B0-----:R-:W-:-:S04]  /*0eb0*/  @P1 IMAD.WIDE.U32 R18, R19, UR12, R6 ;  /* 0x0000000c13121c25 */ /* 0x001fc8000f8e0006 */
[----:B------:R-:W-:Y:S02]  /*0ec0*/  @P1 IMAD.IADD R17, R19, 0x1, R17 ;  /* 0x0000000113111824 */ /* 0x000fe400078e0211 */
[----:B-1----:R-:W-:-:S04]  /*0ed0*/  @!P1 IMAD.WIDE.U32 R8, R6, R11, R8 ;  /* 0x0000000b06089225 */ /* 0x002fc800078e0008 */
[----:B------:R-:W-:Y:S02]  /*0ee0*/  @!P1 IMAD.MOV.U32 R18, RZ, RZ, R8 ;  /* 0x000000ffff129224 */ /* 0x000fe400078e0008 */
[----:B------:R-:W-:Y:S02]  /*0ef0*/  @!P1 IMAD.MOV.U32 R17, RZ, RZ, R9 ;  /* 0x000000ffff119224 */ /* 0x000fe400078e0009 */
[----:B--2---:R-:W-:-:S04]  /*0f00*/  IMAD.WIDE.U32 R12, R2, UR4, RZ ;  /* 0x00000004020c7c25 */ /* 0x004fc8000f8e00ff */
[----:B------:R-:W-:Y:S01]  /*0f10*/  IMAD R23, R2, UR5, RZ ;  /* 0x0000000502177c24 */ /* 0x000fe2000f8e02ff */
[----:B------:R0:W-:Y:S03]  /*0f20*/  STL.64 [R1], R12 ;  /* 0x0000000c01007387 */ /* 0x0001e60000100a00 */
[----:B------:R-:W-:Y:S01]  /*0f30*/  IMAD.IADD R23, R13, 0x1, R23 ;  /* 0x000000010d177824 */ /* 0x000fe200078e0217 */
[----:B------:R-:W-:Y:S06]  /*0f40*/  @P0 BRA `(.L_x_12) ;  /* 0x0000000000240947 */ /* 0x000fec0003800000 */
[----:B------:R-:W-:Y:S01]  /*0f50*/  USHF.R.U32.HI UR4, URZ, 0x1, UR40 ;  /* 0x000000013f047899 */ /* 0x000fe20008011628 */
[----:B------:R-:W-:Y:S01]  /*0f60*/  IADD3 R18, P0, R18, R12, RZ ;  /* 0x0000000c12127210 */ /* 0x000fe20007f1e0ff */
[----:B------:R-:W-:Y:S02]  /*0f70*/  UISETP.GE.U32.AND UP0, UPT, UR40, 0xe, UPT ;  /* 0x0000000e2800788c */ /* 0x000fe4000bf06070 */
[----:B------:R-:W-:Y:S02]  /*0f80*/  UIMAD.WIDE.U32 UR4, UR4, -0x6db6db6d, URZ ;  /* 0x92492493040478a5 */ /* 0x000fe4000f8e003f */
[----:B------:R-:W-:Y:S01]  /*0f90*/  IMAD.X R17, R23, 0x1, R17, P0 ;  /* 0x0000000117117824 */ /* 0x000fe200000e0611 */
[----:B------:R-:W-:Y:S01]  /*0fa0*/  UMOV UR39, URZ ;  /* 0x0000003f00277c82 */ /* 0x000fe20008000000 */
[----:B------:R-:W-:-:S04]  /*0fb0*/  USHF.R.U32.HI UR4, URZ, 0x2, UR5 ;  /* 0x000000023f047899 */ /* 0x000fc80008011605 */
[----:B------:R-:W-:Y:S02]  /*0fc0*/  UIMAD UR38, UR4, -0xe, UR40 ;  /* 0xfffffff2042678a4 */ /* 0x000fe4000f8e0228 */
[----:B------:R-:W-:-:S12]  /*0fd0*/  @UP0 ULOP3.LUT UR39, UR4, 0x1, URZ, 0xc0, !UPT ;  /* 0x0000000104270892 */ /* 0x000fd8000f8ec03f */
.L_x_12:
[----:B------:R-:W-:Y:S01]  /*0fe0*/  ISETP.GE.U32.AND P0, PT, R18, UR8, PT ;  /* 0x0000000812007c0c */ /* 0x000fe2000bf06070 */
[----:B------:R-:W-:Y:S01]  /*0ff0*/  IMAD.MOV.U32 R19, RZ, RZ, -0x1 ;  /* 0xffffffffff137424 */ /* 0x000fe200078e00ff */
[----:B------:R-:W-:Y:S01]  /*1000*/  PRMT R8, RZ, 0x7610, R8 ;  /* 0x00007610ff087816 */ /* 0x000fe20000000008 */
[----:B------:R-:W-:Y:S01]  /*1010*/  IMAD.MOV.U32 R22, RZ, RZ, -0x1 ;  /* 0xffffffffff167424 */ /* 0x000fe200078e00ff */
[----:B------:R-:W-:Y:S01]  /*1020*/  ISETP.GE.U32.AND.EX P0, PT, R17, UR9, PT, P0 ;  /* 0x0000000911007c0c */ /* 0x000fe2000bf06100 */
[----:B------:R-:W-:-:S12]  /*1030*/  IMAD.MOV.U32 R2, RZ, RZ, -0x1 ;  /* 0xffffffffff027424 */ /* 0x000fd800078e00ff */
[----:B------:R-:W-:Y:S05]  /*1040*/  @P0 BRA `(.L_x_13) ;  /* 0x00000004002c0947 */ /* 0x000fea0003800000 */
[----:B------:R-:W1:Y:S01]  /*1050*/  LDC.64 R26, c[0x0][0x628] ;  /* 0x00018a00ff1a7b82 */ /* 0x000e620000000a00 */
[----:B------:R-:W-:Y:S02]  /*1060*/  IMAD.MOV.U32 R8, RZ, RZ, R18 ;  /* 0x000000ffff087224 */ /* 0x000fe400078e0012 */
[----:B------:R-:W-:-:S05]  /*1070*/  IMAD.MOV.U32 R9, RZ, RZ, R17 ;  /* 0x000000ffff097224 */ /* 0x000fca00078e0011 */
[----:B------:R-:W2:Y:S08]  /*1080*/  LDC R2, c[0x0][0x630] ;  /* 0x00018c00ff027b82 */ /* 0x000eb00000000800 */
[----:B------:R-:W3:Y:S01]  /*1090*/  LDC.64 R28, c[0x0][0x620] ;  /* 0x00018800ff1c7b82 */ /* 0x000ee20000000a00 */
[----:B-1----:R-:W-:-:S04]  /*10a0*/  ISETP.NE.U32.AND P0, PT, R26, RZ, PT ;  /* 0x000000ff1a00720c */ /* 0x002fc80003f05070 */
[----:B------:R-:W-:-:S13]  /*10b0*/  ISETP.NE.AND.EX P0, PT, R27, RZ, PT, P0 ;  /* 0x000000ff1b00720c */ /* 0x000fda0003f05300 */
[----:B--23--:R-:W-:Y:S05]  /*10c0*/  @!P0 BRA `(.L_x_14) ;  /* 0x0000000000288947 */ /* 0x00cfea0003800000 */
[----:B0-----:R-:W0:Y:S02]  /*10d0*/  LDC R13, c[0x0][0x634] ;  /* 0x00018d00ff0d7b82 */ /* 0x001e240000000800 */
[----:B0-----:R-:W-:-:S05]  /*10e0*/  IADD3 R13, P0, R18, R13, RZ ;  /* 0x0000000d120d7210 */ /* 0x001fca0007f1e0ff */
[----:B------:R-:W-:-:S04]  /*10f0*/  IMAD.X R15, RZ, RZ, R17, P0 ;  /* 0x000000ffff0f7224 */ /* 0x000fc800000e0611 */
[----:B------:R-:W-:-:S04]  /*1100*/  IMAD.WIDE.U32 R8, R15, R26, RZ ;  /* 0x0000001a0f087225 */ /* 0x000fc800078e00ff */
[----:B------:R-:W-:-:S04]  /*1110*/  IMAD.WIDE.U32 R10, P0, R13, R27, R8 ;  /* 0x0000001b0d0a7225 */ /* 0x000fc80007800008 */
[----:B------:R-:W-:-:S04]  /*1120*/  IMAD.WIDE.U32 R8, R13, R26, RZ ;  /* 0x0000001a0d087225 */ /* 0x000fc800078e00ff */
[----:B------:R-:W-:Y:S01]  /*1130*/  IMAD.X R13, RZ, RZ, RZ, P0 ;  /* 0x000000ffff0d7224 */ /* 0x000fe200000e06ff */
[----:B------:R-:W-:Y:S01]  /*1140*/  IADD3 RZ, P0, R9, R10, RZ ;  /* 0x0000000a09ff7210 */ /* 0x000fe20007f1e0ff */
[----:B------:R-:W-:-:S04]  /*1150*/  IMAD.MOV.U32 R12, RZ, RZ, R11 ;  /* 0x000000ffff0c7224 */ /* 0x000fc800078e000b */
[----:B------:R-:W-:-:S08]  /*1160*/  IMAD.WIDE.U32.X R8, R15, R27, R12, P0 ;  /* 0x0000001b0f087225 */ /* 0x000fd000000e040c */
.L_x_14:
[----:B------:R-:W1:Y:S01]  /*1170*/  LDC.64 R32, c[0x0][0x640] ;  /* 0x00019000ff207b82 */ /* 0x000e620000000a00 */
[-C--:B------:R-:W-:Y:S01]  /*1180*/  SHF.R.U64 R30, R8, R2.reuse, R9 ;  /* 0x00000002081e7219 */ /* 0x080fe20000001209 */
[----:B------:R-:W-:Y:S01]  /*1190*/  IMAD.MOV.U32 R19, RZ, RZ, R17 ;  /* 0x000000ffff137224 */ /* 0x000fe200078e0011 */
[----:B------:R-:W-:Y:S02]  /*11a0*/  SHF.R.U32.HI R2, RZ, R2, R9 ;  /* 0x00000002ff027219 */ /* 0x000fe40000011609 */
[----:B------:R-:W-:-:S03]  /*11b0*/  IADD3 R11, P0, RZ, -R30, RZ ;  /* 0x8000001eff0b7210 */ /* 0x000fc60007f1e0ff */
[----:B------:R-:W2:Y:S02]  /*11c0*/  LDC R10, c[0x0][0x618] ;  /* 0x00018600ff0a7b82 */ /* 0x000ea40000000800 */
[----:B------:R-:W-:-:S04]  /*11d0*/  IMAD.X R9, RZ, RZ, ~R2, P0 ;  /* 0x000000ffff097224 */ /* 0x000fc800000e0e02 */
[-C--:B------:R-:W-:Y:S02]  /*11e0*/  IMAD R2, R9, R28.reuse, RZ ;  /* 0x0000001c09027224 */ /* 0x080fe400078e02ff */
[----:B0-----:R-:W0:Y:S01]  /*11f0*/  LDC R13, c[0x0][0x608] ;  /* 0x00018200ff0d7b82 */ /* 0x001e220000000800 */
[----:B------:R-:W-:-:S04]  /*1200*/  IMAD.WIDE.U32 R8, R11, R28, R18 ;  /* 0x0000001c0b087225 */ /* 0x000fc800078e0012 */
[----:B------:R-:W-:Y:S02]  /*1210*/  IMAD R11, R11, R29, R2 ;  /* 0x0000001d0b0b7224 */ /* 0x000fe400078e0202 */
[----:B------:R-:W-:Y:S01]  /*1220*/  IMAD.MOV.U32 R2, RZ, RZ, -0x1 ;  /* 0xffffffffff027424 */ /* 0x000fe200078e00ff */
[----:B------:R-:W3:Y:S01]  /*1230*/  LDC R31, c[0x0][0x658] ;  /* 0x00019600ff1f7b82 */ /* 0x000ee20000000800 */
[----:B------:R-:W-:Y:S01]  /*1240*/  IMAD.IADD R9, R9, 0x1, R11 ;  /* 0x0000000109097824 */ /* 0x000fe200078e020b */
[----:B-1----:R-:W-:Y:S01]  /*1250*/  ISETP.NE.U32.AND P0, PT, R32, RZ, PT ;  /* 0x000000ff2000720c */ /* 0x002fe20003f05070 */
[----:B------:R-:W-:-:S03]  /*1260*/  IMAD.MOV.U32 R28, RZ, RZ, 0x1 ;  /* 0x00000001ff1c7424 */ /* 0x000fc600078e00ff */
[----:B------:R-:W-:Y:S02]  /*1270*/  ISETP.NE.AND.EX P0, PT, R33, RZ, PT, P0 ;  /* 0x000000ff2100720c */ /* 0x000fe40003f05300 */
[----:B------:R-:W1:Y:S01]  /*1280*/  LDC R27, c[0x0][0x600] ;  /* 0x00018000ff1b7b82 */ /* 0x000e620000000800 */
[-CC-:B--2---:R-:W-:Y:S02]  /*1290*/  SHF.R.U64 R25, R8, R10.reuse, R9.reuse ;  /* 0x0000000a08197219 */ /* 0x184fe40000001209 */
[----:B------:R-:W-:-:S05]  /*12a0*/  SHF.R.U32.HI R8, RZ, R10, R9 ;  /* 0x0000000aff087219 */ /* 0x000fca0000011609 */
[----:B------:R-:W2:Y:S01]  /*12b0*/  LDC R22, c[0x0][0x648] ;  /* 0x00019200ff167b82 */ /* 0x000ea20000000800 */
[-CC-:B0-----:R-:W-:Y:S02]  /*12c0*/  SHF.R.U64 R34, R25, R13.reuse, R8.reuse ;  /* 0x0000000d19227219 */ /* 0x181fe40000001208 */
[----:B------:R-:W-:-:S05]  /*12d0*/  SHF.R.U32.HI R8, RZ, R13, R8 ;  /* 0x0000000dff087219 */ /* 0x000fca0000011608 */
[----:B------:R-:W0:Y:S01]  /*12e0*/  LDC R26, c[0x0][0x638] ;  /* 0x00018e00ff1a7b82 */ /* 0x000e220000000800 */
[-CC-:B---3--:R-:W-:Y:S02]  /*12f0*/  SHF.R.U64 R36, R34, R31.reuse, R8.reuse ;  /* 0x0000001f22247219 */ /* 0x188fe40000001208 */
[-C--:B------:R-:W-:Y:S02]  /*1300*/  SHF.L.U32 R2, R2, R31.reuse, RZ ;  /* 0x0000001f02027219 */ /* 0x080fe400000006ff */
[----:B------:R-:W-:Y:S01]  /*1310*/  SHF.R.U32.HI R9, RZ, R31, R8 ;  /* 0x0000001fff097219 */ /* 0x000fe20000011608 */
[----:B------:R-:W-:Y:S01]  /*1320*/  IMAD.MOV.U32 R8, RZ, RZ, R36 ;  /* 0x000000ffff087224 */ /* 0x000fe200078e0024 */
[----:B------:R-:W-:Y:S01]  /*1330*/  LOP3.LUT R15, RZ, R2, RZ, 0x33, !PT ;  /* 0x00000002ff0f7212 */ /* 0x000fe200078e33ff */
[----:B------:R-:W3:Y:S01]  /*1340*/  LDC R29, c[0x0][0x610] ;  /* 0x00018400ff1d7b82 */ /* 0x000ee20000000800 */
[----:B------:R-:W-:Y:S05]  /*1350*/  @!P0 BRA `(.L_x_15) ;  /* 0x0000000000288947 */ /* 0x000fea0003800000 */
[----:B------:R-:W4:Y:S02]  /*1360*/  LDC R13, c[0x0][0x64c] ;  /* 0x00019300ff0d7b82 */ /* 0x000f240000000800 */
[----:B----4-:R-:W-:-:S05]  /*1370*/  IADD3 R13, P0, R36, R13, RZ ;  /* 0x0000000d240d7210 */ /* 0x010fca0007f1e0ff */
        /* <DEDUP_REMOVED lines=8> */
.L_x_15:
[----:B--2---:R-:W-:Y:S01]  /*1400*/  SHF.R.U64 R7, R8, R22, R9 ;  /* 0x0000001608077219 */ /* 0x004fe20000001209 */
[----:B-1----:R-:W-:Y:S01]  /*1410*/  VIADD R8, R27, 0xffffffff ;  /* 0xffffffff1b087836 */ /* 0x002fe20000000000 */
[----:B------:R-:W-:Y:S01]  /*1420*/  SHF.L.U32 R2, R28, R31, RZ ;  /* 0x0000001f1c027219 */ /* 0x000fe200000006ff */
[----:B------:R-:W-:Y:S01]  /*1430*/  @P1 IMAD R20, R21, R24, R6 ;  /* 0x0000001815141224 */ /* 0x000fe200078e0206 */
[----:B------:R-:W-:Y:S01]  /*1440*/  LOP3.LUT R15, R34, R15, RZ, 0xc0, !PT ;  /* 0x0000000f220f7212 */ /* 0x000fe200078ec0ff */
[----:B------:R-:W-:Y:S01]  /*1450*/  IMAD.MOV R9, RZ, RZ, -R7 ;  /* 0x000000ffff097224 */ /* 0x000fe200078e0a07 */
[----:B------:R-:W-:Y:S01]  /*1460*/  LOP3.LUT R8, R25, R8, RZ, 0xc0, !PT ;  /* 0x0000000819087212 */ /* 0x000fe200078ec0ff */
[----:B------:R-:W-:Y:S02]  /*1470*/  IMAD.MOV.U32 R6, RZ, RZ, 0x1 ;  /* 0x00000001ff067424 */ /* 0x000fe400078e00ff */
[----:B------:R-:W-:Y:S02]  /*1480*/  IMAD R15, R2, R7, R15 ;  /* 0x00000007020f7224 */ /* 0x000fe400078e020f */
[----:B0-----:R-:W-:-:S02]  /*1490*/  IMAD R2, R9, R26, R36 ;  /* 0x0000001a09027224 */ /* 0x001fc400078e0224 */
[----:B---3--:R-:W-:Y:S02]  /*14a0*/  IMAD R19, R15, R29, R20 ;  /* 0x0000001d0f137224 */ /* 0x008fe400078e0214 */
[--C-:B------:R-:W-:Y:S01]  /*14b0*/  IMAD R2, R2, R27, R8.reuse ;  /* 0x0000001b02027224 */ /* 0x100fe200078e0208 */
[----:B------:R-:W-:-:S04]  /*14c0*/  PRMT R8, R6, 0x7610, R8 ;  /* 0x0000761006087816 */ /* 0x000fc80000000008 */
[----:B------:R-:W-:Y:S02]  /*14d0*/  SEL R22, R2, R19, !P1 ;  /* 0x0000001302167207 */ /* 0x000fe40004800000 */
[----:B------:R-:W-:Y:S01]  /*14e0*/  SEL R19, R19, R2, !P1 ;  /* 0x0000000213137207 */ /* 0x000fe20004800000 */
[----:B------:R-:W-:-:S07]  /*14f0*/  IMAD.MOV.U32 R2, RZ, RZ, R30 ;  /* 0x000000ffff027224 */ /* 0x000fce00078e001e */
.L_x_13:
[----:B------:R-:W-:Y:S05]  /*1500*/  @!P2 BRA `(.L_x_16) ;  /* 0x00000000000ca947 */ /* 0x000fea0003800000 */
[----:B------:R-:W-:Y:S01]  /*1510*/  UCGABAR_WAIT ;  /* 0x0000000000007dc7 */ /* 0x000fe20008000000 */
[----:B------:R-:W-:Y:S01]  /*1520*/  CCTL.IVALL ;  /* 0x00000000ff00798f */ /* 0x000fe20002000000 */
[----:B------:R-:W-:Y:S05]  /*1530*/  BRA `(.L_x_17) ;  /* 0x0000000000047947 */ /* 0x000fea0003800000 */
.L_x_16:
[----:B------:R-:W-:Y:S06]  /*1540*/  BAR.SYNC.DEFER_BLOCKING 0x0 ;  /* 0x0000000000007b1d */ /* 0x000fec0000010000 */
.L_x_17:
[----:B------:R-:W-:Y:S05]  /*1550*/  @!P4 BRA `(.L_x_18) ;  /* 0x00000038002cc947 */ /* 0x000fea0003800000 */
[----:B------:R-:W-:-:S13]  /*1560*/  ISETP.GT.U32.AND P0, PT, R35, 0x1, PT ;  /* 0x000000012300780c */ /* 0x000fda0003f04070 */
[----:B------:R-:W-:Y:S05]  /*1570*/  @P0 EXIT ;  /* 0x000000000000094d */ /* 0x000fea0003800000 */
.L_x_19:
[----:B------:R-:W-:-:S08]  /*1580*/  NOP ;  /* 0x0000000000007918 */ /* 0x000fd00000000000 */
[----:B------:R-:W1:Y:S02]  /*1590*/  USETMAXREG.TRY_ALLOC.CTAPOOL UP0, 0xe8 ;  /* 0x000000e8000079c8 */ /* 0x000e640008000600 */
[----:B-1----:R-:W-:-:S13]  /*15a0*/  PLOP3.LUT P0, PT, PT, PT, UP0, 0x80, 0x0 ;  /* 0x000000000000781c */ /* 0x002fda0003f0f008 */
[----:B------:R-:W-:Y:S05]  /*15b0*/  @!P0 BRA `(.L_x_19) ;  /* 0xfffffffc00f08947 */ /* 0x000fea000383ffff */
[----:B------:R-:W-:-:S13]  /*15c0*/  LOP3.LUT P0, RZ, R8, 0xff, RZ, 0xc0, !PT ;  /* 0x000000ff08ff7812 */ /* 0x000fda000780c0ff */
[----:B------:R-:W-:Y:S05]  /*15d0*/  @!P0 EXIT ;  /* 0x000000000000894d */ /* 0x000fea0003800000 */
[----:B------:R-:W1:Y:S01]  /*15e0*/  S2UR UR4, SR_CgaCtaId ;  /* 0x00000000000479c3 */ /* 0x000e620000008800 */
[----:B------:R-:W-:Y:S01]  /*15f0*/  VIADD R14, R14, 0xffffffff ;  /* 0xffffffff0e0e7836 */ /* 0x000fe20000000000 */
[CC--:B------:R-:W-:Y:S01]  /*1600*/  LEA.HI R4, R0.reuse, R3.reuse, RZ, 0x2 ;  /* 0x0000000300047211 */ /* 0x0c0fe200078f10ff */
[----:B------:R-:W-:Y:S01]  /*1610*/  UMOV UR41, 0x400 ;  /* 0x0000040000297882 */ /* 0x000fe20000000000 */
[----:B------:R-:W-:Y:S01]  /*1620*/  LEA.HI R0, R0, R3, RZ, 0x5 ;  /* 0x0000000300007211 */ /* 0x000fe200078f28ff */
[----:B------:R-:W-:Y:S01]  /*1630*/  UISETP.LT.AND UP0, UPT, UR40, 0x1, UPT ;  /* 0x000000012800788c */ /* 0x000fe2000bf01270 */
[----:B------:R-:W-:Y:S01]  /*1640*/  R2UR UR42, R14 ;  /* 0x000000000e2a72ca */ /* 0x000fe200000e0000 */
[----:B------:R-:W-:Y:S01]  /*1650*/  ULDC UR6, c[0x0][0x284] ;  /* 0x0000a10000067ab9 */ /* 0x000fe20000000800 */
[--C-:B------:R-:W-:Y:S01]  /*1660*/  SHF.R.S32.HI R60, RZ, 0x2, R4.reuse ;  /* 0x00000002ff3c7819 */ /* 0x100fe20000011404 */
[----:B------:R-:W-:Y:S01]  /*1670*/  USEL UR43, UR40, 0x1, UP0 ;  /* 0x00000001282b7887 */ /* 0x000fe20008000000 */
[----:B------:R-:W-:Y:S01]  /*1680*/  SHF.R.S32.HI R5, RZ, 0x1f, R4 ;  /* 0x0000001fff057819 */ /* 0x000fe20000011404 */
[----:B------:R-:W-:Y:S01]  /*1690*/  USHF.L.U32 UR46, UR40, 0x1, URZ ;  /* 0x00000001282e7899 */ /* 0x000fe2000800063f */
[----:B------:R-:W-:Y:S01]  /*16a0*/  LOP3.LUT R62, R4, 0xfffffffc, RZ, 0xc0, !PT ;  /* 0xfffffffc043e7812 */ /* 0x000fe200078ec0ff */
[----:B------:R-:W-:Y:S01]  /*16b0*/  UIADD3 UR43, -UR43, UR40, URZ ;  /* 0x000000282b2b7290 */ /* 0x000fe2000fffe13f */
[----:B------:R-:W-:-:S02]  /*16c0*/  LEA.HI R5, R5, R60, RZ, 0x3 ;  /* 0x0000003c05057211 */ /* 0x000fc400078f18ff */
[----:B------:R-:W-:Y:S01]  /*16d0*/  ISETP.NE.AND P0, PT, R14, RZ, PT ;  /* 0x000000ff0e00720c */ /* 0x000fe20003f05270 */
[----:B------:R-:W-:Y:S01]  /*16e0*/  IMAD.IADD R62, R3, 0x1, -R62 ;  /* 0x00000001033e7824 */ /* 0x000fe200078e0a3e */
[----:B------:R-:W-:Y:S01]  /*16f0*/  LOP3.LUT R5, R5, 0xfffffff8, RZ, 0xc0, !PT ;  /* 0xfffffff805057812 */ /* 0x000fe200078ec0ff */
[----:B------:R-:W-:Y:S01]  /*1700*/  USHF.L.U32 UR42, UR42, 0x3, URZ ;  /* 0x000000032a2a7899 */ /* 0x000fe2000800063f */
[----:B------:R-:W-:Y:S02]  /*1710*/  LOP3.LUT R72, R16, 0x1, RZ, 0xfc, !PT ;  /* 0x0000000110487812 */ /* 0x000fe400078efcff */
[----:B------:R-:W-:Y:S01]  /*1720*/  SEL R73, RZ, 0x1, P0 ;  /* 0x00000001ff497807 */ /* 0x000fe20000000000 */
[----:B------:R-:W-:Y:S01]  /*1730*/  IMAD.IADD R60, R60, 0x1, -R5 ;  /* 0x000000013c3c7824 */ /* 0x000fe200078e0a05 */
[----:B-1----:R-:W-:Y:S01]  /*1740*/  ULEA UR41, UR4, UR41, 0x18 ;  /* 0x0000002904297291 */ /* 0x002fe2000f8ec03f */
[----:B------:R-:W-:Y:S01]  /*1750*/  SHF.R.S32.HI R5, RZ, 0x5, R0 ;  /* 0x00000005ff057819 */ /* 0x000fe20000011400 */
[----:B------:R-:W-:-:S02]  /*1760*/  IMAD.U32 R64, RZ, RZ, UR42 ;  /* 0x0000002aff407e24 */ /* 0x000fc4000f8e00ff */
[----:B------:R-:W-:Y:S01]  /*1770*/  UIADD3 UR47, UR41, 0xf0, URZ ;  /* 0x000000f0292f7890 */ /* 0x000fe2000fffe03f */
[--C-:B------:R-:W-:Y:S01]  /*1780*/  SHF.R.S32.HI R61, RZ, 0x1f, R60.reuse ;  /* 0x0000001fff3d7819 */ /* 0x100fe2000001143c */
[----:B------:R-:W-:Y:S01]  /*1790*/  UIADD3 UR4, UR41, 0x200, URZ ;  /* 0x0000020029047890 */ /* 0x000fe2000fffe03f */
[C-C-:B------:R-:W-:Y:S01]  /*17a0*/  IMAD R67, R5.reuse, -0x10, -R60.reuse ;  /* 0xfffffff005437824 */ /* 0x140fe200078e0a3c */
[----:B------:R-:W-:Y:S01]  /*17b0*/  UIADD3 UR5, UR41, 0x1c200, URZ ;  /* 0x0001c20029057890 */ /* 0x000fe2000fffe03f */
[C---:B------:R-:W-:Y:S01]  /*17c0*/  LOP3.LUT R66, R64.reuse, 0x8, RZ, 0xc0, !PT ;  /* 0x0000000840427812 */ /* 0x040fe200078ec0ff */
[----:B------:R-:W-:Y:S01]  /*17d0*/  USHF.R.U32.HI UR4, URZ, 0x4, UR4 ;  /* 0x000000043f047899 */ /* 0x000fe20008011604 */
[----:B------:R-:W-:Y:S01]  /*17e0*/  IMAD.U32 R63, RZ, RZ, UR47 ;  /* 0x0000002fff3f7e24 */ /* 0x000fe2000f8e00ff */
[----:B------:R-:W-:Y:S01]  /*17f0*/  USHF.R.U32.HI UR5, URZ, 0x4, UR5 ;  /* 0x000000043f057899 */ /* 0x000fe20008011605 */
[----:B------:R-:W-:Y:S01]  /*1800*/  IMAD.WIDE R60, R5, 0x10, R60 ;  /* 0x00000010053c7825 */ /* 0x000fe200078e023c */
[----:B------:R-:W-:Y:S01]  /*1810*/  ULOP3.LUT UR4, UR4, 0x3fff, URZ, 0xc0, !UPT ;  /* 0x00003fff04047892 */ /* 0x000fe2000f8ec03f */
[----:B------:R-:W-:Y:S01]  /*1820*/  LOP3.LUT R64, R64, 0x8, RZ, 0xc, !PT ;  /* 0x0000000840407812 */ /* 0x000fe200078e0cff */
[----:B------:R-:W-:Y:S01]  /*1830*/  ULOP3.LUT UR5, UR5, 0x3fff, URZ, 0xc0, !UPT ;  /* 0x00003fff05057892 */ /* 0x000fe2000f8ec03f */
[----:B------:R-:W-:Y:S01]  /*1840*/  VIADD R65, R63, UR42 ;  /* 0x0000002a3f417c36 */ /* 0x000fe20008000000 */
[----:B------:R-:W-:Y:S01]  /*1850*/  LOP3.LUT R66, R66, 0x18, RZ, 0x3c, !PT ;  /* 0x0000001842427812 */ /* 0x000fe200078e3cff */
[----:B------:R-:W-:Y:S01]  /*1860*/  VIADD R67, R67, UR6 ;  /* 0x0000000643437c36 */ /* 0x000fe20008000000 */
[----:B------:R-:W-:-:S02]  /*1870*/  ULOP3.LUT UR44, UR4, 0x10000, URZ, 0xfc, !UPT ;  /* 0x00010000042c7892 */ /* 0x000fc4000f8efc3f */
[----:B------:R-:W-:-:S12]  /*1880*/  ULOP3.LUT UR45, UR5, 0x10000, URZ, 0xfc, !UPT ;  /* 0x00010000052d7892 */ /* 0x000fd8000f8efc3f */
.L_x_105:
[----:B------:R-:W-:Y:S01]  /*1890*/  SHF.L.U32 R0, R73, 0x1f, RZ ;  /* 0x0000001f49007819 */ /* 0x000fe200000006ff */
[----:B------:R-:W-:Y:S02]  /*18a0*/  ULDC UR4, c[0x0][0x28c] ;  /* 0x0000a30000047ab9 */ /* 0x000fe40000000800 */
[----:B------:R-:W-:Y:S01]  /*18b0*/  ISETP.LT.AND P1, PT, RZ, UR4, PT ;  /* 0x00000004ff007c0c */ /* 0x000fe2000bf21270 */
[----:B-1----:R-:W1:Y:S02]  /*18c0*/  SYNCS.PHASECHK.TRANS64.TRYWAIT P0, [R63+UR42], R0 ;  /* 0x000000003f0075a7 */ /* 0x002e64000800016a */
[----:B-1-34-:R-:W-:Y:S10]  /*18d0*/  @!P0 BRA `(.L_x_20) ;  /* 0x0000004800d08947 */ /* 0x01aff40003800000 */
.L_x_137:
[----:B------:R-:W-:Y:S05]  /*18e0*/  @P1 BRA `(.L_x_21) ;  /* 0x0000000000401947 */ /* 0x000fea0003800000 */
[----:B-1----:R-:W-:Y:S01]  /*18f0*/  MOV R0, 0x0 ;  /* 0x0000000000007802 */ /* 0x002fe20000000f00 */
[----:B------:R-:W-:Y:S01]  /*1900*/  ULDC.64 UR4, c[0x4][0x68] ;  /* 0x01001a0000047ab9 */ /* 0x000fe20000000a00 */
[----:B------:R-:W-:Y:S01]  /*1910*/  ULDC.64 UR6, c[0x4][0x8] ;  /* 0x0100020000067ab9 */ /* 0x000fe20000000a00 */
[----:B------:R-:W-:Y:S01]  /*1920*/  IMAD.U32 R4, RZ, RZ, UR4 ;  /* 0x00000004ff047e24 */ /* 0x000fe2000f8e00ff */
[----:B------:R1:W2:Y:S01]  /*1930*/  LDC.64 R14, c[0x4][R0] ;  /* 0x01000000000e7b82 */ /* 0x0002a20000000a00 */
[----:B------:R-:W-:Y:S01]  /*1940*/  IMAD.U32 R5, RZ, RZ, UR5 ;  /* 0x00000005ff057e24 */ /* 0x000fe2000f8e00ff */
[----:B------:R-:W-:Y:S01]  /*1950*/  ULDC.64 UR4, c[0x4][0x70] ;  /* 0x01001c0000047ab9 */ /* 0x000fe20000000a00 */
[----:B------:R-:W-:Y:S02]  /*1960*/  IMAD.U32 R10, RZ, RZ, UR6 ;  /* 0x00000006ff0a7e24 */ /* 0x000fe4000f8e00ff */
[----:B------:R-:W-:Y:S02]  /*1970*/  IMAD.U32 R6, RZ, RZ, UR4 ;  /* 0x00000004ff067e24 */ /* 0x000fe4000f8e00ff */
[----:B------:R-:W-:-:S02]  /*1980*/  IMAD.U32 R7, RZ, RZ, UR5 ;  /* 0x00000005ff077e24 */ /* 0x000fc4000f8e00ff */
[----:B------:R-:W-:Y:S02]  /*1990*/  IMAD.U32 R11, RZ, RZ, UR7 ;  /* 0x00000007ff0b7e24 */ /* 0x000fe4000f8e00ff */
[----:B------:R-:W-:Y:S02]  /*19a0*/  IMAD.MOV.U32 R8, RZ, RZ, 0x1e1 ;  /* 0x000001e1ff087424 */ /* 0x000fe400078e00ff */
[----:B0-----:R-:W-:Y:S02]  /*19b0*/  IMAD.MOV.U32 R12, RZ, RZ, 0x1 ;  /* 0x00000001ff0c7424 */ /* 0x001fe400078e00ff */
[----:B-1----:R-:W-:-:S07]  /*19c0*/  IMAD.MOV.U32 R13, RZ, RZ, RZ ;  /* 0x000000ffff0d7224 */ /* 0x002fce00078e00ff */
[----:B------:R-:W-:-:S07]  /*19d0*/  LEPC R20, `(.L_x_21) ;  /* 0x000000001014794e */ /* 0x000fce0000000000 */
[----:B--2--5:R-:W-:Y:S05]  /*19e0*/  CALL.ABS.NOINC R14 ;  /* 0x000000000e007343 */ /* 0x024fea0003c00000 */
.L_x_21:
[----:B------:R-:W-:-:S13]  /*19f0*/  ISETP.NE.AND P0, PT, R72, 0x3, PT ;  /* 0x000000034800780c */ /* 0x000fda0003f05270 */
[----:B------:R-:W-:Y:S05]  /*1a00*/  @!P0 BRA `(.L_x_22) ;  /* 0x0000000000048947 */ /* 0x000fea0003800000 */
[----:B------:R-:W-:Y:S01]  /*1a10*/  BPT.TRAP 0x1 ;  /* 0x000000040000795c */ /* 0x000fe20000300000 */
.L_x_22:
[----:B------:R-:W-:Y:S02]  /*1a20*/  IMAD.U32 R3, RZ, RZ, UR38 ;  /* 0x00000026ff037e24 */ /* 0x000fe4000f8e00ff */
[----:B-1----:R-:W-:-:S03]  /*1a30*/  IMAD.U32 R0, RZ, RZ, UR39 ;  /* 0x00000027ff007e24 */ /* 0x002fc6000f8e00ff */
[----:B------:R-:W-:Y:S02]  /*1a40*/  LEA R3, R3, UR41, 0x3 ;  /* 0x0000002903037c11 */ /* 0x000fe4000f8e18ff */
[----:B------:R-:W-:-:S04]  /*1a50*/  SHF.L.U32 R0, R0, 0x1f, RZ ;  /* 0x0000001f00007819 */ /* 0x000fc800000006ff */
[----:B------:R1:W2:Y:S01]  /*1a60*/  SYNCS.PHASECHK.TRANS64.TRYWAIT P1, [R3+URZ], R0 ;  /* 0x00000000030075a7 */ /* 0x0002a2000802017f */
[----:B------:R-:W-:Y:S05]  /*1a70*/  @!P0 BRA `(.L_x_23) ;  /* 0x0000000000048947 */ /* 0x000fea0003800000 */
[----:B------:R-:W-:Y:S01]  /*1a80*/  BPT.TRAP 0x1 ;  /* 0x000000040000795c */ /* 0x000fe20000300000 */
.L_x_23:
[----:B--2---:R-:W-:Y:S05]  /*1a90*/  @P1 BRA `(.L_x_24) ;  /* 0x0000000000081947 */ /* 0x004fea0003800000 */
[----:B------:R-:W2:Y:S02]  /*1aa0*/  SYNCS.PHASECHK.TRANS64.TRYWAIT P1, [R3+URZ], R0 ;  /* 0x00000000030075a7 */ /* 0x000ea4000802017f */
[----:B--2---:R-:W-:Y:S05]  /*1ab0*/  @!P1 BRA `(.L_x_25) ;  /* 0x00000048006c9947 */ /* 0x004fea0003800000 */
.L_x_24:
[----:B------:R-:W-:Y:S05]  /*1ac0*/  WARPSYNC.ALL ;  /* 0x0000000000007948 */ /* 0x000fea0003800000 */
[----:B------:R-:W-:Y:S01]  /*1ad0*/  ULEA UR8, UR38, UR44, 0x9 ;  /* 0x0000002c26087291 */ /* 0x000fe2000f8e483f */
[----:B------:R-:W-:Y:S01]  /*1ae0*/  WARPGROUP.ARRIVE ;  /* 0x00000000000079c5 */ /* 0x000fe20000000000 */
[----:B------:R-:W-:Y:S01]  /*1af0*/  ULEA UR9, UR38, UR45, 0x9 ;  /* 0x0000002d26097291 */ /* 0x000fe2000f8e483f */
[----:B-12---:R-:W-:Y:S01]  /*1b00*/  IMAD.U32 R0, RZ, RZ, UR43 ;  /* 0x0000002bff007e24 */ /* 0x006fe2000f8e00ff */
[----:B------:R-:W-:Y:S01]  /*1b10*/  UMOV UR5, 0x40000040 ;  /* 0x4000004000057882 */ /* 0x000fe20000000000 */
[----:B------:R-:W-:-:S02]  /*1b20*/  UMOV UR7, 0x40000040 ;  /* 0x4000004000077882 */ /* 0x000fc40000000000 */
[----:B------:R-:W-:Y:S01]  /*1b30*/  UMOV UR4, UR8 ;  /* 0x0000000800047c82 */ /* 0x000fe20008000000 */
[----:B------:R-:W-:Y:S01]  /*1b40*/  ISETP.GE.AND P1, PT, R0, 0x1, PT ;  /* 0x000000010000780c */ /* 0x000fe20003f26270 */
[----:B------:R-:W-:Y:S02]  /*1b50*/  UMOV UR6, UR9 ;  /* 0x0000000900067c82 */ /* 0x000fe40008000000 */
[----:B------:R-:W-:Y:S01]  /*1b60*/  HGMMA.64x64x16.F32 R24, gdesc[UR4], RZ, !UPT, gsb0 ;  /* 0x00e00000041879f0 */ /* 0x000fe2000c0008ff */
[----:B------:R-:W-:Y:S02]  /*1b70*/  UIADD3 UR4, UR8, 0x2, URZ ;  /* 0x0000000208047890 */ /* 0x000fe4000fffe03f */
[----:B------:R-:W-:Y:S01]  /*1b80*/  UIADD3 UR6, UR9, 0x2, URZ ;  /* 0x0000000209067890 */ /* 0x000fe2000fffe03f */
[----:B------:R-:W-:Y:S01]  /*1b90*/  UMOV UR5, 0x40000040 ;  /* 0x4000004000057882 */ /* 0x000fe20000000000 */
[----:B------:R-:W-:Y:S01]  /*1ba0*/  UMOV UR7, 0x40000040 ;  /* 0x4000004000077882 */ /* 0x000fe20000000000 */
[----:B------:R-:W-:-:S02]  /*1bb0*/  WARPGROUP.DEPBAR.LE gsb0, 0x0 ;  /* 0x00008000000079c5 */ /* 0x000fc40000010000 */
[----:B------:R-:W-:-:S06]  /*1bc0*/  WARPGROUP.ARRIVE ;  /* 0x00000000000079c5 */ /* 0x000fcc0000000000 */
[----:B------:R-:W-:Y:S01]  /*1bd0*/  HGMMA.64x64x16.F32 R24, gdesc[UR4], R24, gsb0 ;  /* 0x00e00000041879f0 */ /* 0x000fe20008000818 */
[----:B------:R-:W-:Y:S02]  /*1be0*/  UIADD3 UR4, UR8, 0x4, URZ ;  /* 0x0000000408047890 */ /* 0x000fe4000fffe03f */
[----:B------:R-:W-:Y:S01]  /*1bf0*/  UIADD3 UR6, UR9, 0x4, URZ ;  /* 0x0000000409067890 */ /* 0x000fe2000fffe03f */
[----:B------:R-:W-:Y:S01]  /*1c00*/  UMOV UR5, 0x40000040 ;  /* 0x4000004000057882 */ /* 0x000fe20000000000 */
[----:B------:R-:W-:Y:S01]  /*1c10*/  UMOV UR7, 0x40000040 ;  /* 0x4000004000077882 */ /* 0x000fe20000000000 */
[----:B------:R-:W-:Y:S02]  /*1c20*/  WARPGROUP.DEPBAR.LE gsb0, 0x0 ;  /* 0x00008000000079c5 */ /* 0x000fe40000010000 */
        /* <DEDUP_REMOVED lines=8> */
[----:B------:R-:W-:Y:S03]  /*1cb0*/  HGMMA.64x64x16.F32 R24, gdesc[UR4], R24, gsb0 ;  /* 0x00e00000041879f0 */ /* 0x000fe60008000818 */
[----:B------:R-:W-:Y:S02]  /*1cc0*/  WARPGROUP.DEPBAR.LE gsb0, 0x0 ;  /* 0x00008000000079c5 */ /* 0x000fe40000010000 */
[----:B------:R-:W-:Y:S05]  /*1cd0*/  @!P1 BRA `(.L_x_26) ;  /* 0x0000000400149947 */ /* 0x000fea0003800000 */
[----:B------:R-:W-:Y:S01]  /*1ce0*/  UIADD3 UR4, UR38, 0x1, URZ ;  /* 0x0000000126047890 */ /* 0x000fe2000fffe03f */
[----:B------:R-:W-:Y:S02]  /*1cf0*/  IMAD.U32 R0, RZ, RZ, UR43 ;  /* 0x0000002bff007e24 */ /* 0x000fe4000f8e00ff */
[----:B------:R-:W-:Y:S01]  /*1d00*/  IMAD.U32 R3, RZ, RZ, UR38 ;  /* 0x00000026ff037e24 */ /* 0x000fe2000f8e00ff */
[----:B------:R-:W-:-:S04]  /*1d10*/  UISETP.NE.AND UP0, UPT, UR4, 0xe, UPT ;  /* 0x0000000e0400788c */ /* 0x000fc8000bf05270 */
[----:B------:R-:W-:Y:S02]  /*1d20*/  USEL UR5, URZ, 0x1, UP0 ;  /* 0x000000013f057887 */ /* 0x000fe40008000000 */
[----:B------:R-:W-:Y:S02]  /*1d30*/  USEL UR8, UR4, URZ, UP0 ;  /* 0x0000003f04087287 */ /* 0x000fe40008000000 */
[----:B------:R-:W-:-:S06]  /*1d40*/  ULOP3.LUT UR5, UR39, UR5, URZ, 0x3c, !UPT ;  /* 0x0000000527057292 */ /* 0x000fcc000f8e3c3f */
[----:B------:R-:W-:-:S07]  /*1d50*/  IMAD.U32 R6, RZ, RZ, UR5 ;  /* 0x00000005ff067e24 */ /* 0x000fce000f8e00ff */
.L_x_33:
[----:B------:R-:W-:Y:S05]  /*1d60*/  @!P0 BRA `(.L_x_27) ;  /* 0x0000000000048947 */ /* 0x000fea0003800000 */
[----:B------:R-:W-:Y:S01]  /*1d70*/  BPT.TRAP 0x1 ;  /* 0x000000040000795c */ /* 0x000fe20000300000 */
.L_x_27:
[----:B------:R-:W-:Y:S01]  /*1d80*/  ULEA UR4, UR8, UR41, 0x3 ;  /* 0x0000002908047291 */ /* 0x000fe2000f8e183f */
[----:B------:R-:W-:-:S08]  /*1d90*/  SHF.L.U32 R4, R6, 0x1f, RZ ;  /* 0x0000001f06047819 */ /* 0x000fd000000006ff */
[----:B------:R1:W2:Y:S01]  /*1da0*/  SYNCS.PHASECHK.TRANS64.TRYWAIT P1, [UR4], R4 ;  /* 0x00000004ff0075a7 */ /* 0x0002a20008020144 */
[----:B------:R-:W-:Y:S05]  /*1db0*/  @!P0 BRA `(.L_x_28) ;  /* 0x0000000000048947 */ /* 0x000fea0003800000 */
[----:B------:R-:W-:Y:S01]  /*1dc0*/  BPT.TRAP 0x1 ;  /* 0x000000040000795c */ /* 0x000fe20000300000 */
.L_x_28:
[----:B--2---:R-:W-:Y:S05]  /*1dd0*/  @P1 BRA `(.L_x_29) ;  /* 0x0000000000081947 */ /* 0x004fea0003800000 */
[----:B------:R-:W2:Y:S02]  /*1de0*/  SYNCS.PHASECHK.TRANS64.TRYWAIT P1, [UR4], R4 ;  /* 0x00000004ff0075a7 */ /* 0x000ea40008020144 */
[----:B--2---:R-:W-:Y:S05]  /*1df0*/  @!P1 BRA `(.L_x_30) ;  /* 0x0000004400b09947 */ /* 0x004fea0003800000 */
.L_x_29:
[----:B------:R-:W-:Y:S01]  /*1e00*/  ULEA UR9, UR8, UR44, 0x9 ;  /* 0x0000002c08097291 */ /* 0x000fe2000f8e483f */
[----:B------:R-:W-:Y:S01]  /*1e10*/  WARPGROUP.ARRIVE ;  /* 0x00000000000079c5 */ /* 0x000fe20000000000 */
[----:B------:R-:W-:Y:S01]  /*1e20*/  ULEA UR10, UR8, UR45, 0x9 ;  /* 0x0000002d080a7291 */ /* 0x000fe2000f8e483f */
[----:B------:R-:W-:Y:S01]  /*1e30*/  UMOV UR5, 0x40000040 ;  /* 0x4000004000057882 */ /* 0x000fe20000000000 */
[----:B------:R-:W-:-:S03]  /*1e40*/  UMOV UR7, 0x40000040 ;  /* 0x4000004000077882 */ /* 0x000fc60000000000 */
[----:B------:R-:W-:Y:S02]  /*1e50*/  UMOV UR4, UR9 ;  /* 0x0000000900047c82 */ /* 0x000fe40008000000 */
[----:B------:R-:W-:Y:S02]  /*1e60*/  UMOV UR6, UR10 ;  /* 0x0000000a00067c82 */ /* 0x000fe40008000000 */
[----:B------:R-:W-:Y:S01]  /*1e70*/  HGMMA.64x64x16.F32 R24, gdesc[UR4], R24, gsb0 ;  /* 0x00e00000041879f0 */ /* 0x000fe20008000818 */
        /* <DEDUP_REMOVED lines=23> */
[----:B------:R-:W-:Y:S01]  /*1ff0*/  BPT.TRAP 0x1 ;  /* 0x000000040000795c */ /* 0x000fe20000300000 */
.L_x_31:
[----:B------:R-:W-:-:S13]  /*2000*/  ISETP.NE.AND P1, PT, R57, RZ, PT ;  /* 0x000000ff3900720c */ /* 0x000fda0003f25270 */
[----:B-12---:R-:W-:-:S05]  /*2010*/  @P1 LEA R4, R3, UR41, 0x3 ;  /* 0x0000002903041c11 */ /* 0x006fca000f8e18ff */
[----:B------:R-:W-:-:S05]  /*2020*/  @P1 VIADD R5, R4, 0x70 ;  /* 0x0000007004051836 */ /* 0x000fca0000000000 */
[----:B------:R-:W-:-:S04]  /*2030*/  @P1 PRMT R5, R56, 0x654, R5 ;  /* 0x0000065438051816 */ /* 0x000fc80000000005 */
[----:B------:R1:W-:Y:S01]  /*2040*/  @P1 SYNCS.ARRIVE.TRANS64.RED.A1T0 RZ, [R5+URZ], RZ ;  /* 0x000000ff05ff19a7 */ /* 0x0003e2000810043f */
[----:B------:R-:W-:-:S13]  /*2050*/  ISETP.GT.U32.AND P1, PT, R16, 0x1, PT ;  /* 0x000000011000780c */ /* 0x000fda0003f24070 */
[----:B-1----:R-:W-:Y:S05]  /*2060*/  @P1 BRA `(.L_x_32) ;  /* 0x0000000000041947 */ /* 0x002fea0003800000 */
[----:B------:R-:W-:Y:S01]  /*2070*/  BPT.TRAP 0x1 ;  /* 0x000000040000795c */ /* 0x000fe20000300000 */
.L_x_32:
[----:B------:R-:W-:Y:S01]  /*2080*/  UIADD3 UR8, UR8, 0x1, URZ ;  /* 0x0000000108087890 */ /* 0x000fe2000fffe03f */
[C---:B------:R-:W-:Y:S01]  /*2090*/  ISETP.GT.AND P2, PT, R0.reuse, 0x1, PT ;  /* 0x000000010000780c */ /* 0x040fe20003f44270 */
[----:B------:R-:W-:Y:S02]  /*20a0*/  VIADD R3, R3, 0x1 ;  /* 0x0000000103037836 */ /* 0x000fe40000000000 */
[----:B------:R-:W-:Y:S01]  /*20b0*/  UISETP.NE.AND UP0, UPT, UR8, 0xe, UPT ;  /* 0x0000000e0800788c */ /* 0x000fe2000bf05270 */
[----:B------:R-:W-:Y:S02]  /*20c0*/  VIADD R0, R0, 0xffffffff ;  /* 0xffffffff00007836 */ /* 0x000fe40000000000 */
[C---:B------:R-:W-:Y:S01]  /*20d0*/  ISETP.NE.AND P1, PT, R3.reuse, 0xe, PT ;  /* 0x0000000e0300780c */ /* 0x040fe20003f25270 */
[----:B------:R-:W-:Y:S02]  /*20e0*/  USEL UR4, URZ, 0x1, UP0 ;  /* 0x000000013f047887 */ /* 0x000fe40008000000 */
[----:B------:R-:W-:Y:S01]  /*20f0*/  USEL UR8, UR8, URZ, UP0 ;  /* 0x0000003f08087287 */ /* 0x000fe20008000000 */
[----:B------:R-:W-:-:S03]  /*2100*/  SEL R3, R3, RZ, P1 ;  /* 0x000000ff03037207 */ /* 0x000fc60000800000 */
[----:B------:R-:W-:Y:S01]  /*2110*/  LOP3.LUT R6, R6, UR4, RZ, 0x3c, !PT ;  /* 0x0000000406067c12 */ /* 0x000fe2000f8e3cff */
[----:B------:R-:W-:Y:S07]  /*2120*/  @P2 BRA `(.L_x_33) ;  /* 0xfffffffc000c2947 */ /* 0x000fee000383ffff */
.L_x_26:
[----:B------:R-:W1:Y:S01]  /*2130*/  LDC R0, c[0x0][0x28c] ;  /* 0x0000a300ff007b82 */ /* 0x000e620000000800 */
[----:B------:R2:W-:Y:S01]  /*2140*/  SYNCS.ARRIVE.TRANS64.A1T0 RZ, [R64+UR47], RZ ;  /* 0x000000ff40ff79a7 */ /* 0x0005e2000810002f */
[----:B-1----:R-:W-:-:S13]  /*2150*/  ISETP.GE.AND P1, PT, R0, 0x1, PT ;  /* 0x000000010000780c */ /* 0x002fda0003f26270 */
[----:B--2---:R-:W-:Y:S05]  /*2160*/  @!P1 BRA `(.L_x_34) ;  /* 0x00000000004c9947 */ /* 0x004fea0003800000 */
[----:B------:R-:W-:Y:S05]  /*2170*/  @!P0 BRA `(.L_x_35) ;  /* 0x0000000000048947 */ /* 0x000fea0003800000 */
[----:B------:R-:W-:Y:S01]  /*2180*/  BPT.TRAP 0x1 ;  /* 0x000000040000795c */ /* 0x000fe20000300000 */
.L_x_35:
[----:B------:R-:W-:Y:S01]  /*2190*/  ISETP.NE.AND P0, PT, R57, RZ, PT ;  /* 0x000000ff3900720c */ /* 0x000fe20003f05270 */
[----:B------:R-:W-:Y:S01]  /*21a0*/  BSSY B0, `(.L_x_36) ;  /* 0x000000d000007945 */ /* 0x000fe20003800000 */
[----:B------:R-:W-:-:S11]  /*21b0*/  ISETP.GT.U32.AND P1, PT, R16, 0x1, PT ;  /* 0x000000011000780c */ /* 0x000fd60003f24070 */
[----:B------:R-:W-:Y:S05]  /*21c0*/  @!P0 BRA `(.L_x_37) ;  /* 0x0000000000288947 */ /* 0x000fea0003800000 */
[----:B------:R-:W-:-:S04]  /*21d0*/  UIADD3 UR6, UR43, UR38, URZ ;  /* 0x000000262b067290 */ /* 0x000fc8000fffe03f */
[----:B------:R-:W-:-:S04]  /*21e0*/  USHF.R.U32.HI UR4, URZ, 0x1, UR6 ;  /* 0x000000013f047899 */ /* 0x000fc80008011606 */
[----:B------:R-:W-:-:S04]  /*21f0*/  UIMAD.WIDE.U32 UR4, UR4, -0x6db6db6d, URZ ;  /* 0x92492493040478a5 */ /* 0x000fc8000f8e003f */
[----:B------:R-:W-:-:S04]  /*2200*/  USHF.R.U32.HI UR4, URZ, 0x2, UR5 ;  /* 0x000000023f047899 */ /* 0x000fc80008011605 */
[----:B------:R-:W-:-:S04]  /*2210*/  UIMAD UR6, UR4, -0xe, UR6 ;  /* 0xfffffff2040678a4 */ /* 0x000fc8000f8e0206 */
[----:B------:R-:W-:-:S04]  /*2220*/  ULEA UR6, UR6, UR41, 0x3 ;  /* 0x0000002906067291 */ /* 0x000fc8000f8e183f */
[----:B------:R-:W-:-:S06]  /*2230*/  UIADD3 UR6, UR6, 0x70, URZ ;  /* 0x0000007006067890 */ /* 0x000fcc000fffe03f */
[----:B------:R-:W-:-:S05]  /*2240*/  IMAD.U32 R3, RZ, RZ, UR6 ;  /* 0x00000006ff037e24 */ /* 0x000fca000f8e00ff */
[----:B------:R-:W-:-:S04]  /*2250*/  PRMT R0, R56, 0x654, R3 ;  /* 0x0000065438007816 */ /* 0x000fc80000000003 */
[----:B------:R1:W-:Y:S03]  /*2260*/  SYNCS.ARRIVE.TRANS64.RED.A1T0 RZ, [R0+URZ], RZ ;  /* 0x000000ff00ff79a7 */ /* 0x0003e6000810043f */
.L_x_37:
[----:B------:R-:W-:Y:S05]  /*2270*/  BSYNC B0 ;  /* 0x0000000000007941 */ /* 0x000fea0003800000 */
.L_x_36:
[----:B------:R-:W-:Y:S05]  /*2280*/  @P1 BRA `(.L_x_34) ;  /* 0x0000000000041947 */ /* 0x000fea0003800000 */
[----:B------:R-:W-:Y:S01]  /*2290*/  BPT.TRAP 0x1 ;  /* 0x000000040000795c */ /* 0x000fe20000300000 */
.L_x_34:
[----:B-1----:R-:W-:Y:S01]  /*22a0*/  SHF.L.U32 R0, R73, 0x1f, RZ ;  /* 0x0000001f49007819 */ /* 0x002fe200000006ff */
[----:B------:R-:W-:Y:S01]  /*22b0*/  UIADD3 UR38, UR46, UR38, URZ ;  /* 0x000000262e267290 */ /* 0x000fe2000fffe03f */
[----:B------:R-:W1:Y:S01]  /*22c0*/  LDC R7, c[0x0][0x288] ;  /* 0x0000a200ff077b82 */ /* 0x000e620000000800 */
[----:B------:R-:W-:Y:S01]  /*22d0*/  UISETP.GE.U32.AND UP1, UPT, UR46, 0xe, UPT ;  /* 0x0000000e2e00788c */ /* 0x000fe2000bf26070 */
[----:B------:R-:W-:Y:S01]  /*22e0*/  IMAD.SHL.U32 R8, R62, 0x2, RZ ;  /* 0x000000023e087824 */ /* 0x000fe200078e00ff */
[----:B------:R-:W-:Y:S02]  /*22f0*/  UISETP.GT.U32.AND UP0, UPT, UR38, 0xd, UPT ;  /* 0x0000000d2600788c */ /* 0x000fe4000bf04070 */
[----:B------:R-:W-:Y:S02]  /*2300*/  USHF.R.U32.HI UR4, URZ, 0x1, UR38 ;  /* 0x000000013f047899 */ /* 0x000fe40008011626 */
[----:B------:R-:W-:Y:S01]  /*2310*/  UISETP.LT.U32.AND UP0, UPT, UR46, 0xe, UP0 ;  /* 0x0000000e2e00788c */ /* 0x000fe20008701070 */
[----:B------:R-:W2:Y:S01]  /*2320*/  SYNCS.PHASECHK.TRANS64.TRYWAIT P0, [R63+UR42+0x10], R0 ;  /* 0x000010003f0075a7 */ /* 0x000ea2000800016a */
[----:B------:R-:W-:Y:S01]  /*2330*/  UIMAD.WIDE.U32 UR4, UR4, -0x6db6db6d, URZ ;  /* 0x92492493040478a5 */ /* 0x000fe2000f8e003f */
[----:B------:R-:W-:Y:S01]  /*2340*/  SHF.R.S32.HI R9, RZ, 0x1f, R8 ;  /* 0x0000001fff097819 */ /* 0x000fe20000011408 */
[----:B------:R-:W-:-:S02]  /*2350*/  USEL UR6, URZ, 0x1, !UP0 ;  /* 0x000000013f067887 */ /* 0x000fc4000c000000 */
[----:B------:R-:W-:Y:S02]  /*2360*/  USHF.R.U32.HI UR4, URZ, 0x2, UR5 ;  /* 0x000000023f047899 */ /* 0x000fe40008011605 */
[----:B------:R-:W-:Y:S02]  /*2370*/  ULOP3.LUT UR39, UR39, UR6, URZ, 0x3c, !UPT ;  /* 0x0000000627277292 */ /* 0x000fe4000f8e3c3f */
[----:B------:R-:W-:Y:S02]  /*2380*/  UIMAD UR38, UR4, -0xe, UR38 ;  /* 0xfffffff2042678a4 */ /* 0x000fe4000f8e0226 */
[----:B------:R-:W-:Y:S01]  /*2390*/  @UP1 ULOP3.LUT UR39, UR39, 0x1, UR4, 0x78, !UPT ;  /* 0x0000000127271892 */ /* 0x000fe2000f8e7804 */
[----:B-12---:R-:W-:Y:S11]  /*23a0*/  @!P0 BRA `(.L_x_38) ;  /* 0x00000040005c8947 */ /* 0x006ff60003800000 */
.L_x_138:
[----:B-1----:R-:W-:Y:S01]  /*23b0*/  IMAD.SHL.U32 R0, R19, 0x40, RZ ;  /* 0x0000004013007824 */ /* 0x002fe200078e00ff */
[----:B------:R-:W-:Y:S01]  /*23c0*/  ULDC UR6, c[0x0][0x284] ;  /* 0x0000a10000067ab9 */ /* 0x000fe20000000800 */
[----:B------:R-:W-:Y:S01]  /*23d0*/  IMAD.SHL.U32 R14, R22, 0x40, RZ ;  /* 0x00000040160e7824 */ /* 0x000fe200078e00ff */
[----:B------:R-:W-:Y:S01]  /*23e0*/  SHF.R.S32.HI R11, RZ, 0x1f, R2 ;  /* 0x0000001fff0b7819 */ /* 0x000fe20000011402 */
[----:B------:R-:W-:Y:S01]  /*23f0*/  ULDC.64 UR4, c[0x0][0x5d0] ;  /* 0x0001740000047ab9 */ /* 0x000fe20000000a00 */
[----:B------:R-:W-:Y:S01]  /*2400*/  ISETP.GE.AND P0, PT, R0, UR6, PT ;  /* 0x0000000600007c0c */ /* 0x000fe2000bf06270 */
[----:B------:R-:W-:Y:S01]  /*2410*/  IMAD.WIDE.U32 R4, R2, UR4, R8 ;  /* 0x0000000402047c25 */ /* 0x000fe2000f8e0008 */
[----:B------:R-:W-:Y:S02]  /*2420*/  SHF.R.S32.HI R15, RZ, 0x1f, R14 ;  /* 0x0000001fff0f7819 */ /* 0x000fe4000001140e */
[C---:B------:R-:W-:Y:S01]  /*2430*/  ISETP.GE.OR P0, PT, R14.reuse, R7, P0 ;  /* 0x000000070e00720c */ /* 0x040fe20000706670 */
[----:B------:R-:W-:Y:S01]  /*2440*/  IMAD R3, R11, UR4, RZ ;  /* 0x000000040b037c24 */ /* 0x000fe2000f8e02ff */
[----:B------:R-:W-:-:S03]  /*2450*/  IADD3 R4, P1, R14, R4, RZ ;  /* 0x000000040e047210 */ /* 0x000fc60007f3e0ff */
[----:B------:R-:W-:-:S05]  /*2460*/  IMAD R3, R2, UR5, R3 ;  /* 0x0000000502037c24 */ /* 0x000fca000f8e0203 */
[----:B------:R-:W-:-:S03]  /*2470*/  IADD3.X R5, R15, R5, R3, P1, !PT ;  /* 0x000000050f057210 */ /* 0x000fc60000ffe403 */
[----:B------:R-:W-:Y:S05]  /*2480*/  @P0 BRA `(.L_x_39) ;  /* 0x0000002000b00947 */ /* 0x000fea0003800000 */
[----:B------:R-:W1:Y:S01]  /*2490*/  LDC.64 R76, c[0x0][0x5c8] ;  /* 0x00017200ff4c7b82 */ /* 0x000e620000000a00 */
[----:B-----5:R-:W-:Y:S01]  /*24a0*/  FSETP.NEU.AND P0, PT, R59, RZ, PT ;  /* 0x000000ff3b00720b */ /* 0x020fe20003f0d000 */
[----:B------:R-:W-:Y:S01]  /*24b0*/  IMAD R3, R62, -0x2, R7 ;  /* 0xfffffffe3e037824 */ /* 0x000fe200078e0207 */
[----:B------:R-:W-:Y:S01]  /*24c0*/  BSSY B0, `(.L_x_39) ;  /* 0x0000228000007945 */ /* 0x000fe20003800000 */
[----:B------:R-:W-:-:S04]  /*24d0*/  IMAD.WIDE R68, R19, 0x40, R60 ;  /* 0x0000004013447825 */ /* 0x000fc800078e023c */
[----:B------:R-:W-:Y:S02]  /*24e0*/  IMAD.IADD R3, R3, 0x1, -R14 ;  /* 0x0000000103037824 */ /* 0x000fe400078e0a0e */
[----:B------:R-:W-:-:S03]  /*24f0*/  IMAD.IADD R0, R67, 0x1, -R0 ;  /* 0x0000000143007824 */ /* 0x000fc600078e0a00 */
[----:B------:R-:W-:-:S04]  /*2500*/  ISETP.GT.AND P2, PT, R3, RZ, PT ;  /* 0x000000ff0300720c */ /* 0x000fc80003f44270 */
[----:B------:R-:W-:Y:S01]  /*2510*/  ISETP.GT.AND P1, PT, R0, RZ, P2 ;  /* 0x000000ff0000720c */ /* 0x000fe20001724270 */
[-C--:B-1----:R-:W-:Y:S02]  /*2520*/  IMAD R6, R69, R76.reuse, RZ ;  /* 0x0000004c45067224 */ /* 0x082fe400078e02ff */
[----:B------:R-:W-:-:S04]  /*2530*/  IMAD.WIDE.U32 R70, R68, R76, R4 ;  /* 0x0000004c44467225 */ /* 0x000fc800078e0004 */
[----:B------:R-:W-:-:S04]  /*2540*/  IMAD R5, R68, R77, R6 ;  /* 0x0000004d44057224 */ /* 0x000fc800078e0206 */
[----:B------:R-:W-:Y:S01]  /*2550*/  IMAD.IADD R7, R71, 0x1, R5 ;  /* 0x0000000147077824 */ /* 0x000fe200078e0205 */
[----:B------:R-:W-:Y:S06]  /*2560*/  @!P0 BRA `(.L_x_40) ;  /* 0x0000001400e48947 */ /* 0x000fec0003800000 */
[----:B------:R-:W1:Y:S01]  /*2570*/  LDC.64 R74, c[0x0][0x5b8] ;  /* 0x00016e00ff4a7b82 */ /* 0x000e620000000a00 */
[----:B------:R-:W-:-:S07]  /*2580*/  ULDC.64 UR4, c[0x0][0x5c0] ;  /* 0x0001700000047ab9 */ /* 0x000fce0000000a00 */
[----:B------:R-:W2:Y:S08]  /*2590*/  LDC.64 R78, c[0x0][0x5b0] ;  /* 0x00016c00ff4e7b82 */ /* 0x000eb00000000a00 */
[----:B------:R-:W0:Y:S01]  /*25a0*/  LDC.64 R80, c[0x0][0x5a8] ;  /* 0x00016a00ff507b82 */ /* 0x000e220000000a00 */
[-C--:B-1----:R-:W-:Y:S02]  /*25b0*/  IMAD R6, R11, R74.reuse, RZ ;  /* 0x0000004a0b067224 */ /* 0x082fe400078e02ff */
[----:B------:R-:W-:-:S04]  /*25c0*/  IMAD.WIDE.U32 R4, R2, R74, R8 ;  /* 0x0000004a02047225 */ /* 0x000fc800078e0008 */
[----:B------:R-:W-:Y:S01]  /*25d0*/  IMAD R71, R2, R75, R6 ;  /* 0x0000004b02477224 */ /* 0x000fe200078e0206 */
[----:B------:R-:W-:Y:S01]  /*25e0*/  IADD3 R10, P0, R14, R4, RZ ;  /* 0x000000040e0a7210 */ /* 0x000fe20007f1e0ff */
[----:B--2---:R-:W-:-:S03]  /*25f0*/  IMAD R4, R69, R78, RZ ;  /* 0x0000004e45047224 */ /* 0x004fc600078e02ff */
[----:B------:R-:W-:Y:S01]  /*2600*/  IADD3.X R11, R15, R5, R71, P0, !PT ;  /* 0x000000050f0b7210 */ /* 0x000fe200007fe447 */
[C---:B------:R-:W-:Y:S02]  /*2610*/  IMAD R75, R68.reuse, R79, R4 ;  /* 0x0000004f444b7224 */ /* 0x040fe400078e0204 */
[----:B------:R-:W-:-:S04]  /*2620*/  IMAD.WIDE.U32 R4, R68, R78, R10 ;  /* 0x0000004e44047225 */ /* 0x000fc800078e000a */
[----:B------:R-:W-:Y:S01]  /*2630*/  IMAD.IADD R5, R5, 0x1, R75 ;  /* 0x0000000105057824 */ /* 0x000fe200078e024b */
[----:B0-----:R-:W-:-:S04]  /*2640*/  LEA R12, P0, R4, R80, 0x1 ;  /* 0x00000050040c7211 */ /* 0x001fc800078008ff */
[----:B------:R-:W-:-:S05]  /*2650*/  LEA.HI.X R13, R4, R81, R5, 0x1, P0 ;  /* 0x00000051040d7211 */ /* 0x000fca00000f0c05 */
[----:B------:R-:W2:Y:S01]  /*2660*/  @P1 LDG.E.LTC128B.U16 R19, desc[UR36][R12.64] ;  /* 0x000000240c131981 */ /* 0x000ea2000c1e1520 */
[----:B------:R-:W-:Y:S01]  /*2670*/  IMAD.WIDE.U32 R4, R68, R78, R14 ;  /* 0x0000004e44047225 */ /* 0x000fe200078e000e */
[----:B------:R-:W-:Y:S02]  /*2680*/  BSSY B1, `(.L_x_41) ;  /* 0x0000015000017945 */ /* 0x000fe40003800000 */
[----:B------:R-:W-:-:S04]  /*2690*/  IADD3 R20, P0, R8, R4, RZ ;  /* 0x0000000408147210 */ /* 0x000fc80007f1e0ff */
[----:B------:R-:W-:Y:S02]  /*26a0*/  IADD3.X R21, R9, R75, R5, P0, !PT ;  /* 0x0000004b09157210 */ /* 0x000fe400007fe405 */
[----:B------:R-:W-:Y:S01]  /*26b0*/  LEA R6, P0, R70, UR4, 0x1 ;  /* 0x0000000446067c11 */ /* 0x000fe2000f8008ff */
[----:B------:R-:W-:-:S03]  /*26c0*/  IMAD.WIDE.U32 R20, R2, R74, R20 ;  /* 0x0000004a02147225 */ /* 0x000fc600078e0014 */
[----:B------:R-:W-:Y:S02]  /*26d0*/  LEA.HI.X R7, R70, UR5, R7, 0x1, P0 ;  /* 0x0000000546077c11 */ /* 0x000fe400080f0c07 */
[----:B------:R-:W-:-:S04]  /*26e0*/  ISETP.GT.AND P0, PT, R3, 0x1, PT ;  /* 0x000000010300780c */ /* 0x000fc80003f04270 */
[----:B------:R-:W-:Y:S01]  /*26f0*/  ISETP.GT.AND P3, PT, R0, RZ, P0 ;  /* 0x000000ff0000720c */ /* 0x000fe20000764270 */
[----:B--2---:R-:W-:-:S05]  /*2700*/  HADD2.F32 R4, -RZ, R19.H0_H0 ;  /* 0x20000013ff047230 */ /* 0x004fca0000004100 */
[----:B------:R-:W-:Y:S01]  /*2710*/  FMUL R5, R4, R59 ;  /* 0x0000003b04057220 */ /* 0x000fe20000400000 */
[----:B------:R-:W-:-:S03]  /*2720*/  LEA R4, P4, R20, R80, 0x1 ;  /* 0x0000005014047211 */ /* 0x000fc600078808ff */
[----:B------:R-:W-:-:S05]  /*2730*/  FFMA R5, R24, R58, R5 ;  /* 0x0000003a18057223 */ /* 0x000fca0000000005 */
[----:B------:R-:W-:Y:S01]  /*2740*/  F2FP.F16.F32.PACK_AB R12, RZ, R5 ;  /* 0x00000005ff0c723e */ /* 0x000fe200000000ff */
[----:B------:R-:W-:-:S03]  /*2750*/  IMAD.IADD R5, R71, 0x1, R21 ;  /* 0x0000000147057824 */ /* 0x000fc600078e0215 */
[----:B------:R-:W-:Y:S01]  /*2760*/  PRMT R13, R12, 0x7610, R13 ;  /* 0x000076100c0d7816 */ /* 0x000fe2000000000d */
[----:B------:R-:W-:Y:S01]  /*2770*/  IMAD.SHL.U32 R12, R78, 0x8, RZ ;  /* 0x000000084e0c7824 */ /* 0x000fe200078e00ff */
[----:B------:R-:W-:-:S03]  /*2780*/  LEA.HI.X R5, R20, R81, R5, 0x1, P4 ;  /* 0x0000005114057211 */ /* 0x000fc600020f0c05 */
[----:B------:R0:W-:Y:S02]  /*2790*/  @P1 STG.E.U16 desc[UR36][R6.64], R13 ;  /* 0x0000000d06001986 */ /* 0x0001e4000c101524 */
[----:B0-----:R-:W-:Y:S01]  /*27a0*/  SHF.L.U64.HI R13, R78, 0x3, R79 ;  /* 0x000000034e0d7819 */ /* 0x001fe2000001024f */
[----:B------:R-:W-:Y:S06]  /*27b0*/  @!P3 BRA `(.L_x_42) ;  /* 0x000000000004b947 */ /* 0x000fec0003800000 */
[----:B------:R0:W5:Y:S02]  /*27c0*/  LDG.E.LTC128B.U16 R19, desc[UR36][R4.64+0x2] ;  /* 0x0000022404137981 */ /* 0x000164000c1e1520 */
.L_x_42:
[----:B------:R-:W-:Y:S05]  /*27d0*/  BSYNC B1 ;  /* 0x0000000000017941 */ /* 0x000fea0003800000 */
.L_x_41:
[----:B-----5:R-:W-:Y:S01]  /*27e0*/  HADD2.F32 R20, -RZ, R19.H0_H0 ;  /* 0x20000013ff147230 */ /* 0x020fe20000004100 */
[----:B------:R-:W-:Y:S01]  /*27f0*/  ISETP.GT.AND P2, PT, R0, 0x8, P2 ;  /* 0x000000080000780c */ /* 0x000fe20001744270 */
[----:B------:R-:W-:-:S04]  /*2800*/  IMAD.WIDE.U32 R68, R68, R78, R12 ;  /* 0x0000004e44447225 */ /* 0x000fc800078e000c */
[----:B------:R-:W-:Y:S01]  /*2810*/  FMUL R20, R20, R59 ;  /* 0x0000003b14147220 */ /* 0x000fe20000400000 */
[----:B------:R-:W-:Y:S01]  /*2820*/  IMAD.IADD R75, R75, 0x1, R69 ;  /* 0x000000014b4b7824 */ /* 0x000fe200078e0245 */
[----:B------:R-:W-:Y:S02]  /*2830*/  IADD3 R10, P1, R10, R68, RZ ;  /* 0x000000440a0a7210 */ /* 0x000fe40007f3e0ff */
[----:B------:R-:W-:-:S03]  /*2840*/  FFMA R20, R25, R58, R20 ;  /* 0x0000003a19147223 */ /* 0x000fc60000000014 */
[----:B------:R-:W-:Y:S01]  /*2850*/  IMAD.X R11, R75, 0x1, R11, P1 ;  /* 0x000000014b0b7824 */ /* 0x000fe200008e060b */
[C---:B------:R-:W-:Y:S02]  /*2860*/  LEA R12, P1, R10.reuse, R80, 0x1 ;  /* 0x000000500a0c7211 */ /* 0x040fe400078208ff */
[----:B------:R-:W-:Y:S02]  /*2870*/  F2FP.F16.F32.PACK_AB R20, RZ, R20 ;  /* 0x00000014ff14723e */ /* 0x000fe400000000ff */
[----:B------:R-:W-:-:S03]  /*2880*/  LEA.HI.X R13, R10, R81, R11, 0x1, P1 ;  /* 0x000000510a0d7211 */ /* 0x000fc600008f0c0b */
[----:B------:R1:W-:Y:S04]  /*2890*/  @P3 STG.E.U16 desc[UR36][R6.64+0x2], R20 ;  /* 0x0000021406003986 */ /* 0x0003e8000c101524 */
[----:B------:R-:W2:Y:S01]  /*28a0*/  @P2 LDG.E.LTC128B.U16 R19, desc[UR36][R12.64] ;  /* 0x000000240c132981 */ /* 0x000ea2000c1e1520 */
[----:B------:R-:W-:Y:S01]  /*28b0*/  IADD3 R14, P1, P3, R8, R68, R14 ;  /* 0x00000044080e7210 */ /* 0x000fe20007b3e00e */
[----:B------:R-:W-:Y:S01]  /*28c0*/  BSSY B1, `(.L_x_43) ;  /* 0x0000011000017945 */ /* 0x000fe20003800000 */
[C---:B------:R-:W-:Y:S02]  /*28d0*/  SHF.L.U64.HI R11, R76.reuse, 0x4, R77 ;  /* 0x000000044c0b7819 */ /* 0x040fe4000001024d */
[----:B------:R-:W-:Y:S02]  /*28e0*/  IADD3.X R15, R9, R75, R15, P1, P3 ;  /* 0x0000004b090f7210 */ /* 0x000fe40000fe640f */
[----:B------:R-:W-:-:S02]  /*28f0*/  LEA R10, P1, R76, R6, 0x4 ;  /* 0x000000064c0a7211 */ /* 0x000fc400078220ff */
[----:B------:R-:W-:Y:S01]  /*2900*/  ISETP.GT.AND P0, PT, R0, 0x8, P0 ;  /* 0x000000080000780c */ /* 0x000fe20000704270 */
[----:B------:R-:W-:-:S04]  /*2910*/  IMAD.WIDE.U32 R14, R2, R74, R14 ;  /* 0x0000004a020e7225 */ /* 0x000fc800078e000e */
[----:B------:R-:W-:Y:S02]  /*2920*/  IMAD.X R11, R11, 0x1, R7, P1 ;  /* 0x000000010b0b7824 */ /* 0x000fe400008e0607 */
[----:B------:R-:W-:Y:S02]  /*2930*/  IMAD.IADD R2, R71, 0x1, R15 ;  /* 0x0000000147027824 */ /* 0x000fe400078e020f */
[----:B--2---:R-:W-:-:S05]  /*2940*/  HADD2.F32 R8, -RZ, R19.H0_H0 ;  /* 0x20000013ff087230 */ /* 0x004fca0000004100 */
[----:B------:R-:W-:Y:S01]  /*2950*/  FMUL R9, R8, R59 ;  /* 0x0000003b08097220 */ /* 0x000fe20000400000 */
[----:B------:R-:W-:-:S03]  /*2960*/  LEA R8, P3, R14, R80, 0x1 ;  /* 0x000000500e087211 */ /* 0x000fc600078608ff */
[----:B------:R-:W-:-:S05]  /*2970*/  FFMA R9, R26, R58, R9 ;  /* 0x0000003a1a097223 */ /* 0x000fca0000000009 */
[----:B------:R-:W-:Y:S02]  /*2980*/  F2FP.F16.F32.PACK_AB R12, RZ, R9 ;  /* 0x00000009ff0c723e */ /* 0x000fe400000000ff */
[----:B------:R-:W-:-:S03]  /*2990*/  LEA.HI.X R9, R14, R81, R2, 0x1, P3 ;  /* 0x000000510e097211 */ /* 0x000fc600018f0c02 */
[----:B------:R1:W-:Y:S01]  /*29a0*/  @P2 STG.E.U16 desc[UR36][R10.64], R12 ;  /* 0x0000000c0a002986 */ /* 0x0003e2000c101524 */
[----:B------:R-:W-:Y:S05]  /*29b0*/  @!P0 BRA `(.L_x_44) ;  /* 0x0000000000048947 */ /* 0x000fea0003800000 */
[----:B------:R2:W5:Y:S02]  /*29c0*/  LDG.E.LTC128B.U16 R19, desc[UR36][R8.64+0x2] ;  /* 0x0000022408137981 */ /* 0x000564000c1e1520 */
.L_x_44:
[----:B------:R-:W-:Y:S05]  /*29d0*/  BSYNC B1 ;  /* 0x0000000000017941 */ /* 0x000fea0003800000 */
.L_x_43:
[----:B-----5:R-:W-:Y:S01]  /*29e0*/  HADD2.F32 R2, -RZ, R19.H0_H0 ;  /* 0x20000013ff027230 */ /* 0x020fe20000004100 */
[----:B------:R-:W-:Y:S01]  /*29f0*/  ISETP.GT.AND P1, PT, R3, 0x8, PT ;  /* 0x000000080300780c */ /* 0x000fe20003f24270 */
[----:B------:R-:W-:Y:S03]  /*2a00*/  BSSY B1, `(.L_x_45) ;  /* 0x0000008000017945 */ /* 0x000fe60003800000 */
[----:B------:R-:W-:Y:S01]  /*2a10*/  FMUL R2, R2, R59 ;  /* 0x0000003b02027220 */ /* 0x000fe20000400000 */
[----:B------:R-:W-:-:S03]  /*2a20*/  ISETP.GT.AND P2, PT, R0, RZ, P1 ;  /* 0x000000ff0000720c */ /* 0x000fc60000f44270 */
[----:B------:R-:W-:-:S05]  /*2a30*/  FFMA R2, R27, R58, R2 ;  /* 0x0000003a1b027223 */ /* 0x000fca0000000002 */
[----:B------:R-:W-:-:S05]  /*2a40*/  F2FP.F16.F32.PACK_AB R2, RZ, R2 ;  /* 0x00000002ff02723e */ /* 0x000fca00000000ff */
[----:B------:R3:W-:Y:S01]  /*2a50*/  @P0 STG.E.U16 desc[UR36][R10.64+0x2], R2 ;  /* 0x000002020a000986 */ /* 0x0007e2000c101524 */
[----:B------:R-:W-:Y:S05]  /*2a60*/  @!P2 BRA `(.L_x_46) ;  /* 0x000000000004a947 */ /* 0x000fea0003800000 */
[----:B------:R4:W5:Y:S02]  /*2a70*/  LDG.E.LTC128B.U16 R19, desc[UR36][R4.64+0x10] ;  /* 0x0000102404137981 */ /* 0x000964000c1e1520 */
.L_x_46:
[----:B------:R-:W-:Y:S05]  /*2a80*/  BSYNC B1 ;  /* 0x0000000000017941 */ /* 0x000fea0003800000 */
.L_x_45:
[----:B---3-5:R-:W-:Y:S01]  /*2a90*/  HADD2.F32 R2, -RZ, R19.H0_H0 ;  /* 0x20000013ff027230 */ /* 0x028fe20000004100 */
        /* <DEDUP_REMOVED lines=9> */
.L_x_48:
[----:B------:R-:W-:Y:S05]  /*2b30*/  BSYNC B1 ;  /* 0x0000000000017941 */ /* 0x000fea0003800000 */
.L_x_47:
[----:B-----5:R-:W-:Y:S01]  /*2b40*/  HADD2.F32 R2, -RZ, R19.H0_H0 ;  /* 0x20000013ff027230 */ /* 0x020fe20000004100 */
[----:B------:R-:W-:Y:S01]  /*2b50*/  ISETP.GT.AND P1, PT, R0, 0x8, P1 ;  /* 0x000000080000780c */ /* 0x000fe20000f24270 */
[----:B------:R-:W-:Y:S03]  /*2b60*/  BSSY B1, `(.L_x_49) ;  /* 0x0000007000017945 */ /* 0x000fe60003800000 */
[----:B------:R-:W-:-:S04]  /*2b70*/  FMUL R2, R2, R59 ;  /* 0x0000003b02027220 */ /* 0x000fc80000400000 */
[----:B------:R-:W-:-:S05]  /*2b80*/  FFMA R2, R29, R58, R2 ;  /* 0x0000003a1d027223 */ /* 0x000fca0000000002 */
[----:B------:R-:W-:-:S05]  /*2b90*/  F2FP.F16.F32.PACK_AB R2, RZ, R2 ;  /* 0x00000002ff02723e */ /* 0x000fca00000000ff */
[----:B------:R0:W-:Y:S01]  /*2ba0*/  @P3 STG.E.U16 desc[UR36][R6.64+0x12], R2 ;  /* 0x0000120206003986 */ /* 0x0001e2000c101524 */
[----:B------:R-:W-:Y:S05]  /*2bb0*/  @!P1 BRA `(.L_x_50) ;  /* 0x0000000000049947 */ /* 0x000fea0003800000 */
[----:B------:R0:W5:Y:S02]  /*2bc0*/  LDG.E.LTC128B.U16 R19, desc[UR36][R8.64+0x10] ;  /* 0x0000102408137981 */ /* 0x000164000c1e1520 */
.L_x_50:
[----:B------:R-:W-:Y:S05]  /*2bd0*/  BSYNC B1 ;  /* 0x0000000000017941 */ /* 0x000fea0003800000 */
.L_x_49:
[----:B0----5:R-:W-:Y:S01]  /*2be0*/  HADD2.F32 R2, -RZ, R19.H0_H0 ;  /* 0x20000013ff027230 */ /* 0x021fe20000004100 */
[----:B------:R-:W-:Y:S01]  /*2bf0*/  ISETP.GT.AND P0, PT, R0, 0x8, P0 ;  /* 0x000000080000780c */ /* 0x000fe20000704270 */
[----:B------:R-:W-:Y:S03]  /*2c00*/  BSSY B1, `(.L_x_51) ;  /* 0x0000007000017945 */ /* 0x000fe60003800000 */
[----:B---3--:R-:W-:-:S04]  /*2c10*/  FMUL R13, R2, R59 ;  /* 0x0000003b020d7220 */ /* 0x008fc80000400000 */
[----:B------:R-:W-:-:S05]  /*2c20*/  FFMA R13, R30, R58, R13 ;  /* 0x0000003a1e0d7223 */ /* 0x000fca000000000d */
[----:B------:R-:W-:-:S05]  /*2c30*/  F2FP.F16.F32.PACK_AB R13, RZ, R13 ;  /* 0x0000000dff0d723e */ /* 0x000fca00000000ff */
[----:B------:R0:W-:Y:S01]  /*2c40*/  @P1 STG.E.U16 desc[UR36][R10.64+0x10], R13 ;  /* 0x0000100d0a001986 */ /* 0x0001e2000c101524 */
[----:B------:R-:W-:Y:S05]  /*2c50*/  @!P0 BRA `(.L_x_52) ;  /* 0x0000000000048947 */ /* 0x000fea0003800000 */
[----:B------:R3:W5:Y:S02]  /*2c60*/  LDG.E.LTC128B.U16 R19, desc[UR36][R8.64+0x12] ;  /* 0x0000122408137981 */ /* 0x000764000c1e1520 */
.L_x_52:
[----:B------:R-:W-:Y:S05]  /*2c70*/  BSYNC B1 ;  /* 0x0000000000017941 */ /* 0x000fea0003800000 */
.L_x_51:
        /* <DEDUP_REMOVED lines=10> */
.L_x_54:
[----:B------:R-:W-:Y:S05]  /*2d20*/  BSYNC B1 ;  /* 0x0000000000017941 */ /* 0x000fea0003800000 */
.L_x_53:
[----:B0----5:R-:W-:Y:S01]  /*2d30*/  HADD2.F32 R2, -RZ, R19.H0_H0 ;  /* 0x20000013ff027230 */ /* 0x021fe20000004100 */
        /* <DEDUP_REMOVED lines=9> */
.L_x_56:
[----:B------:R-:W-:Y:S05]  /*2dd0*/  BSYNC B1 ;  /* 0x0000000000017941 */ /* 0x000fea0003800000 */
.L_x_55:
        /* <DEDUP_REMOVED lines=9> */
.L_x_58:
[----:B------:R-:W-:Y:S05]  /*2e70*/  BSYNC B1 ;  /* 0x0000000000017941 */ /* 0x000fea0003800000 */
.L_x_57:
[----:B0----5:R-:W-:Y:S01]  /*2e80*/  HADD2.F32 R2, -RZ, R19.H0_H0 ;  /* 0x20000013ff027230 */ /* 0x021fe20000004100 */
        /* <DEDUP_REMOVED lines=8> */
.L_x_60:
[----:B------:R-:W-:Y:S05]  /*2f10*/  BSYNC B1 ;  /* 0x0000000000017941 */ /* 0x000fea0003800000 */
.L_x_59:
        /* <DEDUP_REMOVED lines=10> */
.L_x_62:
[----:B------:R-:W-:Y:S05]  /*2fc0*/  BSYNC B1 ;  /* 0x0000000000017941 */ /* 0x000fea0003800000 */
.L_x_61:
        /* <DEDUP_REMOVED lines=10> */
.L_x_64:
[----:B------:R-:W-:Y:S05]  /*3070*/  BSYNC B1 ;  /* 0x0000000000017941 */ /* 0x000fea0003800000 */
.L_x_63:
        /* <DEDUP_REMOVED lines=9> */
.L_x_66:
[----:B------:R-:W-:Y:S05]  /*3110*/  BSYNC B1 ;  /* 0x0000000000017941 */ /* 0x000fea0003800000 */
.L_x_65:
        /* <DEDUP_REMOVED lines=9> */
.L_x_68:
[----:B------:R-:W-:Y:S05]  /*31b0*/  BSYNC B1 ;  /* 0x0000000000017941 */ /* 0x000fea0003800000 */
.L_x_67:
        /* <DEDUP_REMOVED lines=10> */
.L_x_70:
[----:B------:R-:W-:Y:S05]  /*3260*/  BSYNC B1 ;  /* 0x0000000000017941 */ /* 0x000fea0003800000 */
.L_x_69:
        /* <DEDUP_REMOVED lines=10> */
.L_x_72:
[----:B------:R-:W-:Y:S05]  /*3310*/  BSYNC B1 ;  /* 0x0000000000017941 */ /* 0x000fea0003800000 */
.L_x_71:
        /* <DEDUP_REMOVED lines=9> */
.L_x_74:
[----:B------:R-:W-:Y:S05]  /*33b0*/  BSYNC B1 ;  /* 0x0000000000017941 */ /* 0x000fea0003800000 */
.L_x_73:
        /* <DEDUP_REMOVED lines=9> */
.L_x_76:
[----:B------:R-:W-:Y:S05]  /*3450*/  BSYNC B1 ;  /* 0x0000000000017941 */ /* 0x000fea0003800000 */
.L_x_75:
        /* <DEDUP_REMOVED lines=10> */
.L_x_78:
[----:B------:R-:W-:Y:S05]  /*3500*/  BSYNC B1 ;  /* 0x0000000000017941 */ /* 0x000fea0003800000 */
.L_x_77:
        /* <DEDUP_REMOVED lines=10> */
.L_x_80:
[----:B------:R-:W-:Y:S05]  /*35b0*/  BSYNC B1 ;  /* 0x0000000000017941 */ /* 0x000fea0003800000 */
.L_x_79:
        /* <DEDUP_REMOVED lines=9> */
.L_x_82:
[----:B------:R-:W-:Y:S05]  /*3650*/  BSYNC B1 ;  /* 0x0000000000017941 */ /* 0x000fea0003800000 */
.L_x_81:
        /* <DEDUP_REMOVED lines=9> */
.L_x_84:
[----:B------:R-:W-:Y:S05]  /*36f0*/  BSYNC B1 ;  /* 0x0000000000017941 */ /* 0x000fea0003800000 */
.L_x_83:
        /* <DEDUP_REMOVED lines=10> */
.L_x_86:
[----:B------:R-:W-:Y:S05]  /*37a0*/  BSYNC B1 ;  /* 0x0000000000017941 */ /* 0x000fea0003800000 */
.L_x_85:
        /* <DEDUP_REMOVED lines=10> */
.L_x_88:
[----:B------:R-:W-:Y:S05]  /*3850*/  BSYNC B1 ;  /* 0x0000000000017941 */ /* 0x000fea0003800000 */
.L_x_87:
        /* <DEDUP_REMOVED lines=9> */
.L_x_90:
[----:B------:R-:W-:Y:S05]  /*38f0*/  BSYNC B1 ;  /* 0x0000000000017941 */ /* 0x000fea0003800000 */
.L_x_89:
        /* <DEDUP_REMOVED lines=9> */
.L_x_92:
[----:B------:R-:W-:Y:S05]  /*3990*/  BSYNC B1 ;  /* 0x0000000000017941 */ /* 0x000fea0003800000 */
.L_x_91:
        /* <DEDUP_REMOVED lines=10> */
.L_x_94:
[----:B------:R-:W-:Y:S05]  /*3a40*/  BSYNC B1 ;  /* 0x0000000000017941 */ /* 0x000fea0003800000 */
.L_x_93:
[----:B0----5:R-:W-:Y:S01]  /*3a50*/  HADD2.F32 R2, -RZ, R19.H0_H0 ;  /* 0x20000013ff027230 */ /* 0x021fe20000004100 */
[----:B------:R-:W-:Y:S01]  /*3a60*/  ISETP.GT.AND P0, PT, R3, 0x39, PT ;  /* 0x000000390300780c */ /* 0x000fe20003f04270 */
[----:B------:R-:W-:Y:S01]  /*3a70*/  @P2 IMAD.MOV.U32 R3, RZ, RZ, R7 ;  /* 0x000000ffff032224 */ /* 0x000fe200078e0007 */
[----:B------:R-:W-:Y:S02]  /*3a80*/  BSSY B1, `(.L_x_95) ;  /* 0x0000009000017945 */ /* 0x000fe40003800000 */
[----:B------:R-:W-:Y:S01]  /*3a90*/  FMUL R13, R2, R59 ;  /* 0x0000003b020d7220 */ /* 0x000fe20000400000 */
[----:B------:R-:W-:Y:S01]  /*3aa0*/  @P2 IMAD.MOV.U32 R2, RZ, RZ, R6 ;  /* 0x000000ffff022224 */ /* 0x000fe200078e0006 */
[----:B------:R-:W-:Y:S02]  /*3ab0*/  ISETP.GT.AND P3, PT, R0, RZ, P0 ;  /* 0x000000ff0000720c */ /* 0x000fe40000764270 */
[----:B------:R-:W-:-:S05]  /*3ac0*/  FFMA R13, R52, R58, R13 ;  /* 0x0000003a340d7223 */ /* 0x000fca000000000d */
[----:B------:R-:W-:-:S05]  /*3ad0*/  F2FP.F16.F32.PACK_AB R13, RZ, R13 ;  /* 0x0000000dff0d723e */ /* 0x000fca00000000ff */
[----:B------:R0:W-:Y:S01]  /*3ae0*/  @P2 STG.E.U16 desc[UR36][R2.64+0x70], R13 ;  /* 0x0000700d02002986 */ /* 0x0001e2000c101524 */
[----:B------:R-:W-:Y:S05]  /*3af0*/  @!P3 BRA `(.L_x_96) ;  /* 0x000000000004b947 */ /* 0x000fea0003800000 */
[----:B------:R0:W5:Y:S02]  /*3b00*/  LDG.E.LTC128B.U16 R19, desc[UR36][R4.64+0x72] ;  /* 0x0000722404137981 */ /* 0x000164000c1e1520 */
.L_x_96:
[----:B------:R-:W-:Y:S05]  /*3b10*/  BSYNC B1 ;  /* 0x0000000000017941 */ /* 0x000fea0003800000 */
.L_x_95:
        /* <DEDUP_REMOVED lines=9> */
.L_x_98:
[----:B------:R-:W-:Y:S05]  /*3bb0*/  BSYNC B1 ;  /* 0x0000000000017941 */ /* 0x000fea0003800000 */
.L_x_97:
[----:B0----5:R-:W-:Y:S01]  /*3bc0*/  HADD2.F32 R2, -RZ, R19.H0_H0 ;  /* 0x20000013ff027230 */ /* 0x021fe20000004100 */
[----:B------:R-:W-:Y:S01]  /*3bd0*/  ISETP.GT.AND P0, PT, R0, 0x8, P0 ;  /* 0x000000080000780c */ /* 0x000fe20000704270 */
[----:B------:R-:W-:Y:S03]  /*3be0*/  BSSY B1, `(.L_x_99) ;  /* 0x000000a000017945 */ /* 0x000fe60003800000 */
[----:B------:R-:W-:Y:S01]  /*3bf0*/  FMUL R3, R2, R59 ;  /* 0x0000003b02037220 */ /* 0x000fe20000400000 */
[----:B------:R-:W-:-:S03]  /*3c00*/  @P1 IMAD.MOV.U32 R2, RZ, RZ, R10 ;  /* 0x000000ffff021224 */ /* 0x000fc600078e000a */
[----:B------:R-:W-:-:S05]  /*3c10*/  FFMA R3, R54, R58, R3 ;  /* 0x0000003a36037223 */ /* 0x000fca0000000003 */
[----:B------:R-:W-:-:S04]  /*3c20*/  F2FP.F16.F32.PACK_AB R3, RZ, R3 ;  /* 0x00000003ff03723e */ /* 0x000fc800000000ff */
[----:B----4-:R-:W-:Y:S01]  /*3c30*/  PRMT R4, R3, 0x7610, R4 ;  /* 0x0000761003047816 */ /* 0x010fe20000000004 */
[----:B------:R-:W-:-:S05]  /*3c40*/  @P1 IMAD.MOV.U32 R3, RZ, RZ, R11 ;  /* 0x000000ffff031224 */ /* 0x000fca00078e000b */
[----:B------:R0:W-:Y:S01]  /*3c50*/  @P1 STG.E.U16 desc[UR36][R2.64+0x70], R4 ;  /* 0x0000700402001986 */ /* 0x0001e2000c101524 */
[----:B------:R-:W-:Y:S05]  /*3c60*/  @!P0 BRA `(.L_x_100) ;  /* 0x0000000000048947 */ /* 0x000fea0003800000 */
[----:B------:R4:W5:Y:S02]  /*3c70*/  LDG.E.LTC128B.U16 R19, desc[UR36][R8.64+0x72] ;  /* 0x0000722408137981 */ /* 0x000964000c1e1520 */
.L_x_100:
[----:B------:R-:W-:Y:S05]  /*3c80*/  BSYNC B1 ;  /* 0x0000000000017941 */ /* 0x000fea0003800000 */
.L_x_99:
[----:B------:R-:W-:Y:S05]  /*3c90*/  @!P0 BRA `(.L_x_101) ;  /* 0x0000000800a88947 */ /* 0x000fea0003800000 */
[----:B-----5:R-:W-:-:S05]  /*3ca0*/  HADD2.F32 R0, -RZ, R19.H0_H0 ;  /* 0x20000013ff007230 */ /* 0x020fca0000004100 */
[----:B------:R-:W-:-:S04]  /*3cb0*/  FMUL R0, R0, R59 ;  /* 0x0000003b00007220 */ /* 0x000fc80000400000 */
[----:B------:R-:W-:-:S05]  /*3cc0*/  FFMA R0, R55, R58, R0 ;  /* 0x0000003a37007223 */ /* 0x000fca0000000000 */
[----:B------:R-:W-:-:S05]  /*3cd0*/  F2FP.F16.F32.PACK_AB R0, RZ, R0 ;  /* 0x00000000ff00723e */ /* 0x000fca00000000ff */
[----:B------:R0:W-:Y:S01]  /*3ce0*/  STG.E.U16 desc[UR36][R10.64+0x72], R0 ;  /* 0x000072000a007986 */ /* 0x0001e2000c101524 */
[----:B------:R-:W-:Y:S05]  /*3cf0*/  BRA `(.L_x_101) ;  /* 0x0000000800907947 */ /* 0x000fea0003800000 */
.L_x_40:
[----:B------:R-:W-:Y:S01]  /*3d00*/  ISETP.GT.AND P0, PT, R3, 0x1, PT ;  /* 0x000000010300780c */ /* 0x000fe20003f04270 */
[----:B------:R-:W-:Y:S01]  /*3d10*/  ULDC.64 UR4, c[0x0][0x5c0] ;  /* 0x0001700000047ab9 */ /* 0x000fe20000000a00 */
[-C--:B------:R-:W-:Y:S01]  /*3d20*/  FMUL R24, R24, R58.reuse ;  /* 0x0000003a18187220 */ /* 0x080fe20000400000 */
[-C--:B------:R-:W-:Y:S01]  /*3d30*/  FMUL R25, R25, R58.reuse ;  /* 0x0000003a19197220 */ /* 0x080fe20000400000 */
[----:B------:R-:W-:Y:S01]  /*3d40*/  ISETP.GT.AND P3, PT, R0, RZ, P0 ;  /* 0x000000ff0000720c */ /* 0x000fe20000764270 */
[-C--:B------:R-:W-:Y:S01]  /*3d50*/  FMUL R26, R26, R58.reuse ;  /* 0x0000003a1a1a7220 */ /* 0x080fe20000400000 */
[----:B------:R-:W-:Y:S01]  /*3d60*/  LEA R4, P4, R70, UR4, 0x1 ;  /* 0x0000000446047c11 */ /* 0x000fe2000f8808ff */
[----:B------:R-:W-:Y:S01]  /*3d70*/  FMUL R27, R27, R58 ;  /* 0x0000003a1b1b7220 */ /* 0x000fe20000400000 */
[----:B------:R-:W-:Y:S01]  /*3d80*/  F2FP.F16.F32.PACK_AB R24, RZ, R24 ;  /* 0x00000018ff18723e */ /* 0x000fe200000000ff */
[-C--:B------:R-:W-:Y:S01]  /*3d90*/  FMUL R28, R28, R58.reuse ;  /* 0x0000003a1c1c7220 */ /* 0x080fe20000400000 */
[----:B------:R-:W-:Y:S01]  /*3da0*/  LEA.HI.X R5, R70, UR5, R7, 0x1, P4 ;  /* 0x0000000546057c11 */ /* 0x000fe2000a0f0c07 */
[-C--:B------:R-:W-:Y:S01]  /*3db0*/  FMUL R29, R29, R58.reuse ;  /* 0x0000003a1d1d7220 */ /* 0x080fe20000400000 */
[----:B------:R-:W-:Y:S01]  /*3dc0*/  F2FP.F16.F32.PACK_AB R25, RZ, R25 ;  /* 0x00000019ff19723e */ /* 0x000fe200000000ff */
[-C--:B------:R-:W-:Y:S01]  /*3dd0*/  FMUL R30, R30, R58.reuse ;  /* 0x0000003a1e1e7220 */ /* 0x080fe20000400000 */
[----:B------:R-:W-:Y:S01]  /*3de0*/  SHF.L.U64.HI R77, R76, 0x4, R77 ;  /* 0x000000044c4d7819 */ /* 0x000fe2000001024d */
[----:B------:R-:W-:Y:S01]  /*3df0*/  @P1 STG.E.U16 desc[UR36][R4.64], R24 ;  /* 0x0000001804001986 */ /* 0x000fe2000c101524 */
[----:B------:R-:W-:Y:S01]  /*3e00*/  ISETP.GT.AND P1, PT, R3, 0x8, PT ;  /* 0x000000080300780c */ /* 0x000fe20003f24270 */
[----:B------:R-:W-:Y:S01]  /*3e10*/  FMUL R31, R31, R58 ;  /* 0x0000003a1f1f7220 */ /* 0x000fe20000400000 */
[----:B------:R-:W-:Y:S01]  /*3e20*/  ISETP.GT.AND P4, PT, R0, 0x8, P0 ;  /* 0x000000080000780c */ /* 0x000fe20000784270 */
[----:B------:R-:W-:Y:S01]  /*3e30*/  @P3 STG.E.U16 desc[UR36][R4.64+0x2], R25 ;  /* 0x0000021904003986 */ /* 0x000fe2000c101524 */
[----:B------:R-:W-:Y:S01]  /*3e40*/  LEA R6, P3, R76, R4, 0x4 ;  /* 0x000000044c067211 */ /* 0x000fe200078620ff */
[-C--:B------:R-:W-:Y:S01]  /*3e50*/  FMUL R32, R32, R58.reuse ;  /* 0x0000003a20207220 */ /* 0x080fe20000400000 */
[C---:B------:R-:W-:Y:S01]  /*3e60*/  ISETP.GT.AND P2, PT, R0.reuse, 0x8, P2 ;  /* 0x000000080000780c */ /* 0x040fe20001744270 */
[-C--:B------:R-:W-:Y:S01]  /*3e70*/  FMUL R33, R33, R58.reuse ;  /* 0x0000003a21217220 */ /* 0x080fe20000400000 */
[----:B------:R-:W-:Y:S01]  /*3e80*/  ISETP.GT.AND P0, PT, R3, 0x9, PT ;  /* 0x000000090300780c */ /* 0x000fe20003f04270 */
[----:B------:R-:W-:Y:S01]  /*3e90*/  IMAD.X R7, R77, 0x1, R5, P3 ;  /* 0x000000014d077824 */ /* 0x000fe200018e0605 */
[----:B------:R-:W-:Y:S01]  /*3ea0*/  ISETP.GT.AND P5, PT, R0, RZ, P1 ;  /* 0x000000ff0000720c */ /* 0x000fe20000fa4270 */
[-C--:B------:R-:W-:Y:S01]  /*3eb0*/  FMUL R34, R34, R58.reuse ;  /* 0x0000003a22227220 */ /* 0x080fe20000400000 */
[----:B------:R-:W-:Y:S01]  /*3ec0*/  ISETP.GT.AND P3, PT, R0, RZ, P0 ;  /* 0x000000ff0000720c */ /* 0x000fe20000764270 */
[----:B------:R-:W-:Y:S01]  /*3ed0*/  FMUL R35, R35, R58 ;  /* 0x0000003a23237220 */ /* 0x000fe20000400000 */
[----:B------:R-:W-:Y:S01]  /*3ee0*/  F2FP.F16.F32.PACK_AB R26, RZ, R26 ;  /* 0x0000001aff1a723e */ /* 0x000fe200000000ff */
[-C--:B------:R-:W-:Y:S01]  /*3ef0*/  FMUL R36, R36, R58.reuse ;  /* 0x0000003a24247220 */ /* 0x080fe20000400000 */
[----:B------:R-:W-:Y:S01]  /*3f00*/  F2FP.F16.F32.PACK_AB R27, RZ, R27 ;  /* 0x0000001bff1b723e */ /* 0x000fe200000000ff */
[----:B------:R-:W-:Y:S01]  /*3f10*/  FMUL R37, R37, R58 ;  /* 0x0000003a25257220 */ /* 0x000fe20000400000 */
[----:B------:R-:W-:Y:S01]  /*3f20*/  F2FP.F16.F32.PACK_AB R28, RZ, R28 ;  /* 0x0000001cff1c723e */ /* 0x000fe200000000ff */
[----:B------:R-:W-:Y:S01]  /*3f30*/  @P2 STG.E.U16 desc[UR36][R6.64], R26 ;  /* 0x0000001a06002986 */ /* 0x000fe2000c101524 */
[----:B------:R-:W-:Y:S01]  /*3f40*/  F2FP.F16.F32.PACK_AB R29, RZ, R29 ;  /* 0x0000001dff1d723e */ /* 0x000fe200000000ff */
[-C--:B------:R-:W-:Y:S01]  /*3f50*/  FMUL R38, R38, R58.reuse ;  /* 0x0000003a26267220 */ /* 0x080fe20000400000 */
[C---:B------:R-:W-:Y:S01]  /*3f60*/  ISETP.GT.AND P2, PT, R0.reuse, 0x8, P1 ;  /* 0x000000080000780c */ /* 0x040fe20000f44270 */
[----:B------:R-:W-:Y:S01]  /*3f70*/  @P4 STG.E.U16 desc[UR36][R6.64+0x2], R27 ;  /* 0x0000021b06004986 */ /* 0x000fe2000c101524 */
[----:B------:R-:W-:Y:S01]  /*3f80*/  ISETP.GT.AND P1, PT, R3, 0x10, PT ;  /* 0x000000100300780c */ /* 0x000fe20003f24270 */
[----:B------:R-:W-:Y:S01]  /*3f90*/  FMUL R39, R39, R58 ;  /* 0x0000003a27277220 */ /* 0x000fe20000400000 */
[----:B------:R-:W-:Y:S01]  /*3fa0*/  F2FP.F16.F32.PACK_AB R30, RZ, R30 ;  /* 0x0000001eff1e723e */ /* 0x000fe200000000ff */
[----:B------:R-:W-:Y:S01]  /*3fb0*/  @P5 STG.E.U16 desc[UR36][R4.64+0x10], R28 ;  /* 0x0000101c04005986 */ /* 0x000fe2000c101524 */
[----:B------:R-:W-:Y:S01]  /*3fc0*/  ISETP.GT.AND P4, PT, R0, RZ, P1 ;  /* 0x000000ff0000720c */ /* 0x000fe20000f84270 */
[-C--:B------:R-:W-:Y:S01]  /*3fd0*/  FMUL R40, R40, R58.reuse ;  /* 0x0000003a28287220 */ /* 0x080fe20000400000 */
[----:B------:R-:W-:Y:S01]  /*3fe0*/  F2FP.F16.F32.PACK_AB R31, RZ, R31 ;  /* 0x0000001fff1f723e */ /* 0x000fe200000000ff */
[----:B------:R-:W-:Y:S01]  /*3ff0*/  @P3 STG.E.U16 desc[UR36][R4.64+0x12], R29 ;  /* 0x0000121d04003986 */ /* 0x000fe2000c101524 */
[----:B------:R-:W-:Y:S01]  /*4000*/  ISETP.GT.AND P3, PT, R0, 0x8, P0 ;  /* 0x000000080000780c */ /* 0x000fe20000764270 */
[----:B------:R-:W-:Y:S01]  /*4010*/  FMUL R41, R41, R58 ;  /* 0x0000003a29297220 */ /* 0x000fe20000400000 */
[----:B------:R-:W-:Y:S01]  /*4020*/  ISETP.GT.AND P0, PT, R3, 0x11, PT ;  /* 0x000000110300780c */ /* 0x000fe20003f04270 */
[----:B------:R-:W-:Y:S01]  /*4030*/  @P2 STG.E.U16 desc[UR36][R6.64+0x10], R30 ;  /* 0x0000101e06002986 */ /* 0x000fe2000c101524 */
[----:B------:R-:W-:Y:S01]  /*4040*/  F2FP.F16.F32.PACK_AB R32, RZ, R32 ;  /* 0x00000020ff20723e */ /* 0x000fe200000000ff */
[-C--:B------:R-:W-:Y:S01]  /*4050*/  FMUL R42, R42, R58.reuse ;  /* 0x0000003a2a2a7220 */ /* 0x080fe20000400000 */
[C---:B------:R-:W-:Y:S01]  /*4060*/  ISETP.GT.AND P5, PT, R0.reuse, RZ, P0 ;  /* 0x000000ff0000720c */ /* 0x040fe200007a4270 */
[-C--:B------:R-:W-:Y:S01]  /*4070*/  FMUL R43, R43, R58.reuse ;  /* 0x0000003a2b2b7220 */ /* 0x080fe20000400000 */
[----:B------:R-:W-:Y:S01]  /*4080*/  ISETP.GT.AND P2, PT, R0, 0x8, P1 ;  /* 0x000000080000780c */ /* 0x000fe20000f44270 */
[-C--:B------:R-:W-:Y:S01]  /*4090*/  FMUL R44, R44, R58.reuse ;  /* 0x0000003a2c2c7220 */ /* 0x080fe20000400000 */
[----:B------:R-:W-:Y:S01]  /*40a0*/  ISETP.GT.AND P1, PT, R3, 0x18, PT ;  /* 0x000000180300780c */ /* 0x000fe20003f24270 */
[-C--:B------:R-:W-:Y:S01]  /*40b0*/  FMUL R45, R45, R58.reuse ;  /* 0x0000003a2d2d7220 */ /* 0x080fe20000400000 */
[----:B------:R-:W-:Y:S01]  /*40c0*/  F2FP.F16.F32.PACK_AB R33, RZ, R33 ;  /* 0x00000021ff21723e */ /* 0x000fe200000000ff */
[----:B------:R-:W-:Y:S01]  /*40d0*/  @P3 STG.E.U16 desc[UR36][R6.64+0x12], R31 ;  /* 0x0000121f06003986 */ /* 0x000fe2000c101524 */
[----:B------:R-:W-:Y:S01]  /*40e0*/  ISETP.GT.AND P3, PT, R0, 0x8, P0 ;  /* 0x000000080000780c */ /* 0x000fe20000764270 */
[-C--:B------:R-:W-:Y:S01]  /*40f0*/  FMUL R46, R46, R58.reuse ;  /* 0x0000003a2e2e7220 */ /* 0x080fe20000400000 */
[----:B------:R-:W-:Y:S01]  /*4100*/  ISETP.GT.AND P0, PT, R3, 0x19, PT ;  /* 0x000000190300780c */ /* 0x000fe20003f04270 */
[----:B------:R-:W-:Y:S01]  /*4110*/  @P4 STG.E.U16 desc[UR36][R4.64+0x20], R32 ;  /* 0x0000202004004986 */ /* 0x000fe2000c101524 */
[C---:B------:R-:W-:Y:S01]  /*4120*/  ISETP.GT.AND P4, PT, R0.reuse, RZ, P1 ;  /* 0x000000ff0000720c */ /* 0x040fe20000f84270 */
[----:B------:R-:W-:Y:S01]  /*4130*/  FMUL R47, R47, R58 ;  /* 0x0000003a2f2f7220 */ /* 0x000fe20000400000 */
[----:B------:R-:W-:Y:S01]  /*4140*/  F2FP.F16.F32.PACK_AB R34, RZ, R34 ;  /* 0x00000022ff22723e */ /* 0x000fe200000000ff */
[----:B------:R-:W-:Y:S01]  /*4150*/  @P5 STG.E.U16 desc[UR36][R4.64+0x22], R33 ;  /* 0x0000222104005986 */ /* 0x000fe2000c101524 */
[----:B------:R-:W-:Y:S01]  /*4160*/  ISETP.GT.AND P5, PT, R0, RZ, P0 ;  /* 0x000000ff0000720c */ /* 0x000fe200007a4270 */
[----:B------:R-:W-:Y:S01]  /*4170*/  FMUL R48, R48, R58 ;  /* 0x0000003a30307220 */ /* 0x000fe20000400000 */
[----:B------:R-:W-:Y:S01]  /*4180*/  F2FP.F16.F32.PACK_AB R35, RZ, R35 ;  /* 0x00000023ff23723e */ /* 0x000fe200000000ff */
[----:B------:R-:W-:Y:S01]  /*4190*/  @P2 STG.E.U16 desc[UR36][R6.64+0x20], R34 ;  /* 0x0000202206002986 */ /* 0x000fe2000c101524 */
[----:B------:R-:W-:Y:S01]  /*41a0*/  F2FP.F16.F32.PACK_AB R36, RZ, R36 ;  /* 0x00000024ff24723e */ /* 0x000fe200000000ff */
[-C--:B------:R-:W-:Y:S01]  /*41b0*/  FMUL R49, R49, R58.reuse ;  /* 0x0000003a31317220 */ /* 0x080fe20000400000 */
[----:B------:R-:W-:Y:S01]  /*41c0*/  ISETP.GT.AND P2, PT, R0, 0x8, P1 ;  /* 0x000000080000780c */ /* 0x000fe20000f44270 */
[----:B------:R-:W-:Y:S01]  /*41d0*/  @P3 STG.E.U16 desc[UR36][R6.64+0x22], R35 ;  /* 0x0000222306003986 */ /* 0x000fe2000c101524 */
[----:B------:R-:W-:Y:S01]  /*41e0*/  ISETP.GT.AND P1, PT, R3, 0x20, PT ;  /* 0x000000200300780c */ /* 0x000fe20003f24270 */
[-C--:B------:R-:W-:Y:S01]  /*41f0*/  FMUL R50, R50, R58.reuse ;  /* 0x0000003a32327220 */ /* 0x080fe20000400000 */
[----:B------:R-:W-:Y:S01]  /*4200*/  F2FP.F16.F32.PACK_AB R37, RZ, R37 ;  /* 0x00000025ff25723e */ /* 0x000fe200000000ff */
[----:B------:R-:W-:Y:S01]  /*4210*/  @P4 STG.E.U16 desc[UR36][R4.64+0x30], R36 ;  /* 0x0000302404004986 */ /* 0x000fe2000c101524 */
[C---:B------:R-:W-:Y:S01]  /*4220*/  ISETP.GT.AND P3, PT, R0.reuse, 0x8, P0 ;  /* 0x000000080000780c */ /* 0x040fe20000764270 */
[-C--:B------:R-:W-:Y:S01]  /*4230*/  FMUL R51, R51, R58.reuse ;  /* 0x0000003a33337220 */ /* 0x080fe20000400000 */
[----:B------:R-:W-:Y:S01]  /*4240*/  ISETP.GT.AND P0, PT, R3, 0x21, PT ;  /* 0x000000210300780c */ /* 0x000fe20003f04270 */
[----:B------:R-:W-:Y:S01]  /*4250*/  @P5 STG.E.U16 desc[UR36][R4.64+0x32], R37 ;  /* 0x0000322504005986 */ /* 0x000fe2000c101524 */
        /* <DEDUP_REMOVED lines=10> */
[----:B------:R-:W-:-:S02]  /*4300*/  F2FP.F16.F32.PACK_AB R41, RZ, R41 ;  /* 0x00000029ff29723e */ /* 0x000fc400000000ff */
[C---:B------:R-:W-:Y:S01]  /*4310*/  ISETP.GT.AND P1, PT, R0.reuse, 0x8, P1 ;  /* 0x000000080000780c */ /* 0x040fe20000f24270 */
[----:B------:R-:W-:Y:S01]  /*4320*/  @P3 STG.E.U16 desc[UR36][R6.64+0x32], R39 ;  /* 0x0000322706003986 */ /* 0x000fe2000c101524 */
[C---:B------:R-:W-:Y:S02]  /*4330*/  ISETP.GT.AND P2, PT, R0.reuse, 0x8, P0 ;  /* 0x000000080000780c */ /* 0x040fe40000744270 */
[C---:B------:R-:W-:Y:S01]  /*4340*/  ISETP.GT.AND P0, PT, R3.reuse, 0x29, PT ;  /* 0x000000290300780c */ /* 0x040fe20003f04270 */
[----:B------:R-:W-:Y:S01]  /*4350*/  @P4 STG.E.U16 desc[UR36][R4.64+0x40], R40 ;  /* 0x0000402804004986 */ /* 0x000fe2000c101524 */
[----:B------:R-:W-:Y:S02]  /*4360*/  ISETP.GT.AND P4, PT, R3, 0x28, PT ;  /* 0x000000280300780c */ /* 0x000fe40003f84270 */
[----:B------:R-:W-:Y:S01]  /*4370*/  F2FP.F16.F32.PACK_AB R42, RZ, R42 ;  /* 0x0000002aff2a723e */ /* 0x000fe200000000ff */
[----:B------:R-:W-:Y:S01]  /*4380*/  @P5 STG.E.U16 desc[UR36][R4.64+0x42], R41 ;  /* 0x0000422904005986 */ /* 0x000fe2000c101524 */
[----:B------:R-:W-:-:S02]  /*4390*/  ISETP.GT.AND P5, PT, R0, RZ, P4 ;  /* 0x000000ff0000720c */ /* 0x000fc400027a4270 */
[C---:B------:R-:W-:Y:S01]  /*43a0*/  ISETP.GT.AND P3, PT, R0.reuse, RZ, P0 ;  /* 0x000000ff0000720c */ /* 0x040fe20000764270 */
[----:B------:R-:W-:Y:S01]  /*43b0*/  @P1 STG.E.U16 desc[UR36][R6.64+0x40], R42 ;  /* 0x0000402a06001986 */ /* 0x000fe2000c101524 */
[----:B------:R-:W-:Y:S02]  /*43c0*/  F2FP.F16.F32.PACK_AB R43, RZ, R43 ;  /* 0x0000002bff2b723e */ /* 0x000fe400000000ff */
[----:B------:R-:W-:Y:S02]  /*43d0*/  F2FP.F16.F32.PACK_AB R44, RZ, R44 ;  /* 0x0000002cff2c723e */ /* 0x000fe400000000ff */
[C---:B------:R-:W-:Y:S01]  /*43e0*/  ISETP.GT.AND P4, PT, R0.reuse, 0x8, P4 ;  /* 0x000000080000780c */ /* 0x040fe20002784270 */
[----:B------:R-:W-:Y:S01]  /*43f0*/  @P2 STG.E.U16 desc[UR36][R6.64+0x42], R43 ;  /* 0x0000422b06002986 */ /* 0x000fe2000c101524 */
[----:B------:R-:W-:Y:S02]  /*4400*/  F2FP.F16.F32.PACK_AB R45, RZ, R45 ;  /* 0x0000002dff2d723e */ /* 0x000fe400000000ff */
[----:B------:R-:W-:Y:S01]  /*4410*/  ISETP.GT.AND P2, PT, R3, 0x31, PT ;  /* 0x000000310300780c */ /* 0x000fe20003f44270 */
[----:B------:R-:W-:Y:S01]  /*4420*/  @P5 STG.E.U16 desc[UR36][R4.64+0x50], R44 ;  /* 0x0000502c04005986 */ /* 0x000fe2000c101524 */
[----:B------:R-:W-:-:S02]  /*4430*/  ISETP.GT.AND P5, PT, R0, 0x8, P0 ;  /* 0x000000080000780c */ /* 0x000fc400007a4270 */
[C---:B------:R-:W-:Y:S01]  /*4440*/  ISETP.GT.AND P1, PT, R3.reuse, 0x38, PT ;  /* 0x000000380300780c */ /* 0x040fe20003f24270 */
[----:B------:R-:W-:Y:S01]  /*4450*/  @P3 STG.E.U16 desc[UR36][R4.64+0x52], R45 ;  /* 0x0000522d04003986 */ /* 0x000fe2000c101524 */
[C---:B------:R-:W-:Y:S02]  /*4460*/  ISETP.GT.AND P3, PT, R3.reuse, 0x30, PT ;  /* 0x000000300300780c */ /* 0x040fe40003f64270 */
[----:B------:R-:W-:Y:S01]  /*4470*/  ISETP.GT.AND P0, PT, R3, 0x39, PT ;  /* 0x000000390300780c */ /* 0x000fe20003f04270 */
[----:B------:R-:W-:Y:S01]  /*4480*/  @P4 IMAD.MOV.U32 R2, RZ, RZ, R6 ;  /* 0x000000ffff024224 */ /* 0x000fe200078e0006 */
[----:B------:R-:W-:Y:S01]  /*4490*/  F2FP.F16.F32.PACK_AB R46, RZ, R46 ;  /* 0x0000002eff2e723e */ /* 0x000fe200000000ff */
[----:B------:R-:W-:Y:S01]  /*44a0*/  @P4 IMAD.MOV.U32 R3, RZ, RZ, R7 ;  /* 0x000000ffff034224 */ /* 0x000fe200078e0007 */
[----:B------:R-:W-:Y:S02]  /*44b0*/  F2FP.F16.F32.PACK_AB R47, RZ, R47 ;  /* 0x0000002fff2f723e */ /* 0x000fe400000000ff */
[----:B------:R-:W-:-:S02]  /*44c0*/  F2FP.F16.F32.PACK_AB R48, RZ, R48 ;  /* 0x00000030ff30723e */ /* 0x000fc400000000ff */
[----:B------:R1:W-:Y:S01]  /*44d0*/  @P4 STG.E.U16 desc[UR36][R2.64+0x50], R46 ;  /* 0x0000502e02004986 */ /* 0x0003e2000c101524 */
[C---:B------:R-:W-:Y:S02]  /*44e0*/  ISETP.GT.AND P4, PT, R0.reuse, RZ, P2 ;  /* 0x000000ff0000720c */ /* 0x040fe40001784270 */
[----:B------:R-:W-:Y:S02]  /*44f0*/  F2FP.F16.F32.PACK_AB R49, RZ, R49 ;  /* 0x00000031ff31723e */ /* 0x000fe400000000ff */
[----:B------:R-:W-:Y:S02]  /*4500*/  ISETP.GT.AND P2, PT, R0, 0x8, P2 ;  /* 0x000000080000780c */ /* 0x000fe40001744270 */
[----:B------:R-:W-:Y:S02]  /*4510*/  F2FP.F16.F32.PACK_AB R50, RZ, R50 ;  /* 0x00000032ff32723e */ /* 0x000fe400000000ff */
[----:B------:R-:W-:Y:S02]  /*4520*/  F2FP.F16.F32.PACK_AB R51, RZ, R51 ;  /* 0x00000033ff33723e */ /* 0x000fe400000000ff */
[----:B------:R-:W-:Y:S01]  /*4530*/  F2FP.F16.F32.PACK_AB R52, RZ, R52 ;  /* 0x00000034ff34723e */ /* 0x000fe200000000ff */
[----:B-1----:R-:W-:Y:S01]  /*4540*/  @P5 IMAD.MOV.U32 R2, RZ, RZ, R6 ;  /* 0x000000ffff025224 */ /* 0x002fe200078e0006 */
[----:B------:R-:W-:Y:S01]  /*4550*/  F2FP.F16.F32.PACK_AB R53, RZ, R53 ;  /* 0x00000035ff35723e */ /* 0x000fe200000000ff */
[----:B------:R-:W-:Y:S01]  /*4560*/  @P5 IMAD.MOV.U32 R3, RZ, RZ, R7 ;  /* 0x000000ffff035224 */ /* 0x000fe200078e0007 */
[----:B------:R-:W-:-:S02]  /*4570*/  F2FP.F16.F32.PACK_AB R54, RZ, R54 ;  /* 0x00000036ff36723e */ /* 0x000fc400000000ff */
[----:B------:R-:W-:Y:S02]  /*4580*/  F2FP.F16.F32.PACK_AB R55, RZ, R55 ;  /* 0x00000037ff37723e */ /* 0x000fe400000000ff */
[----:B------:R1:W-:Y:S01]  /*4590*/  @P5 STG.E.U16 desc[UR36][R2.64+0x52], R47 ;  /* 0x0000522f02005986 */ /* 0x0003e2000c101524 */
[C---:B------:R-:W-:Y:S02]  /*45a0*/  ISETP.GT.AND P5, PT, R0.reuse, RZ, P3 ;  /* 0x000000ff0000720c */ /* 0x040fe40001fa4270 */
[----:B------:R-:W-:-:S11]  /*45b0*/  ISETP.GT.AND P3, PT, R0, 0x8, P3 ;  /* 0x000000080000780c */ /* 0x000fd60001f64270 */
[----:B-1----:R-:W-:Y:S02]  /*45c0*/  @P5 IMAD.MOV.U32 R2, RZ, RZ, R4 ;  /* 0x000000ffff025224 */ /* 0x002fe400078e0004 */
[----:B------:R-:W-:-:S05]  /*45d0*/  @P5 IMAD.MOV.U32 R3, RZ, RZ, R5 ;  /* 0x000000ffff035224 */ /* 0x000fca00078e0005 */
[----:B------:R1:W-:Y:S01]  /*45e0*/  @P5 STG.E.U16 desc[UR36][R2.64+0x60], R48 ;  /* 0x0000603002005986 */ /* 0x0003e2000c101524 */
[C---:B------:R-:W-:Y:S02]  /*45f0*/  ISETP.GT.AND P5, PT, R0.reuse, RZ, P0 ;  /* 0x000000ff0000720c */ /* 0x040fe400007a4270 */
[----:B------:R-:W-:Y:S01]  /*4600*/  ISETP.GT.AND P0, PT, R0, 0x8, P0 ;  /* 0x000000080000780c */ /* 0x000fe20000704270 */
[----:B-1----:R-:W-:Y:S02]  /*4610*/  @P4 IMAD.MOV.U32 R2, RZ, RZ, R4 ;  /* 0x000000ffff024224 */ /* 0x002fe400078e0004 */
[----:B------:R-:W-:-:S05]  /*4620*/  @P4 IMAD.MOV.U32 R3, RZ, RZ, R5 ;  /* 0x000000ffff034224 */ /* 0x000fca00078e0005 */
[----:B------:R1:W-:Y:S01]  /*4630*/  @P4 STG.E.U16 desc[UR36][R2.64+0x62], R49 ;  /* 0x0000623102004986 */ /* 0x0003e2000c101524 */
[C---:B------:R-:W-:Y:S02]  /*4640*/  ISETP.GT.AND P4, PT, R0.reuse, RZ, P1 ;  /* 0x000000ff0000720c */ /* 0x040fe40000f84270 */
[----:B------:R-:W-:Y:S01]  /*4650*/  ISETP.GT.AND P1, PT, R0, 0x8, P1 ;  /* 0x000000080000780c */ /* 0x000fe20000f24270 */
[----:B-1----:R-:W-:Y:S02]  /*4660*/  @P3 IMAD.MOV.U32 R2, RZ, RZ, R6 ;  /* 0x000000ffff023224 */ /* 0x002fe400078e0006 */
[----:B------:R-:W-:-:S05]  /*4670*/  @P3 IMAD.MOV.U32 R3, RZ, RZ, R7 ;  /* 0x000000ffff033224 */ /* 0x000fca00078e0007 */
[----:B------:R1:W-:Y:S02]  /*4680*/  @P3 STG.E.U16 desc[UR36][R2.64+0x60], R50 ;  /* 0x0000603202003986 */ /* 0x0003e4000c101524 */
[----:B-1----:R-:W-:Y:S02]  /*4690*/  @P2 IMAD.MOV.U32 R2, RZ, RZ, R6 ;  /* 0x000000ffff022224 */ /* 0x002fe400078e0006 */
[----:B------:R-:W-:-:S05]  /*46a0*/  @P2 IMAD.MOV.U32 R3, RZ, RZ, R7 ;  /* 0x000000ffff032224 */ /* 0x000fca00078e0007 */
[----:B------:R1:W-:Y:S02]  /*46b0*/  @P2 STG.E.U16 desc[UR36][R2.64+0x62], R51 ;  /* 0x0000623302002986 */ /* 0x0003e4000c101524 */
[----:B-1----:R-:W-:Y:S02]  /*46c0*/  @P4 IMAD.MOV.U32 R2, RZ, RZ, R4 ;  /* 0x000000ffff024224 */ /* 0x002fe400078e0004 */
[----:B------:R-:W-:-:S05]  /*46d0*/  @P4 IMAD.MOV.U32 R3, RZ, RZ, R5 ;  /* 0x000000ffff034224 */ /* 0x000fca00078e0005 */
[----:B------:R1:W-:Y:S04]  /*46e0*/  @P4 STG.E.U16 desc[UR36][R2.64+0x70], R52 ;  /* 0x0000703402004986 */ /* 0x0003e8000c101524 */
[----:B------:R2:W-:Y:S01]  /*46f0*/  @P5 STG.E.U16 desc[UR36][R4.64+0x72], R53 ;  /* 0x0000723504005986 */ /* 0x0005e2000c101524 */
[----:B-1----:R-:W-:Y:S02]  /*4700*/  @P1 IMAD.MOV.U32 R2, RZ, RZ, R6 ;  /* 0x000000ffff021224 */ /* 0x002fe400078e0006 */
[----:B------:R-:W-:-:S05]  /*4710*/  @P1 IMAD.MOV.U32 R3, RZ, RZ, R7 ;  /* 0x000000ffff031224 */ /* 0x000fca00078e0007 */
[----:B------:R2:W-:Y:S04]  /*4720*/  @P1 STG.E.U16 desc[UR36][R2.64+0x70], R54 ;  /* 0x0000703602001986 */ /* 0x0005e8000c101524 */
[----:B------:R2:W-:Y:S02]  /*4730*/  @P0 STG.E.U16 desc[UR36][R6.64+0x72], R55 ;  /* 0x0000723706000986 */ /* 0x0005e4000c101524 */
.L_x_101:
[----:B------:R-:W-:Y:S05]  /*4740*/  BSYNC B0 ;  /* 0x0000000000007941 */ /* 0x000fea0003800000 */
.L_x_39:
[----:B0-2---:R-:W2:Y:S01]  /*4750*/  LDL.64 R2, [R1] ;  /* 0x0000000001027983 */ /* 0x005ea20000100a00 */
[----:B------:R-:W-:Y:S01]  /*4760*/  ULDC.64 UR4, c[0x0][0x650] ;  /* 0x0001940000047ab9 */ /* 0x000fe20000000a00 */
[----:B------:R0:W-:Y:S01]  /*4770*/  SYNCS.ARRIVE.TRANS64.A1T0 RZ, [R66+UR47], RZ ;  /* 0x000000ff42ff79a7 */ /* 0x0001e2000810002f */
[----:B------:R-:W-:Y:S01]  /*4780*/  PRMT R0, RZ, 0x7610, R0 ;  /* 0x00007610ff007816 */ /* 0x000fe20000000000 */
[----:B-----5:R-:W-:Y:S02]  /*4790*/  IMAD.MOV.U32 R19, RZ, RZ, -0x1 ;  /* 0xffffffffff137424 */ /* 0x020fe400078e00ff */
[----:B------:R-:W-:Y:S01]  /*47a0*/  IMAD.MOV.U32 R22, RZ, RZ, -0x1 ;  /* 0xffffffffff167424 */ /* 0x000fe200078e00ff */
[----:B--2---:R-:W-:-:S04]  /*47b0*/  LEA R18, P0, R2, R18, 0x1 ;  /* 0x0000001202127211 */ /* 0x004fc800078008ff */
[----:B------:R-:W-:Y:S01]  /*47c0*/  LEA.HI.X R17, R2, R17, R23, 0x1, P0 ;  /* 0x0000001102117211 */ /* 0x000fe200000f0c17 */
[----:B------:R-:W-:Y:S01]  /*47d0*/  IMAD.MOV.U32 R2, RZ, RZ, -0x1 ;  /* 0xffffffffff027424 */ /* 0x000fe200078e00ff */
[----:B------:R-:W-:-:S04]  /*47e0*/  ISETP.GE.U32.AND P0, PT, R18, UR4, PT ;  /* 0x0000000412007c0c */ /* 0x000fc8000bf06070 */
[----:B------:R-:W-:-:S13]  /*47f0*/  ISETP.GE.U32.AND.EX P0, PT, R17, UR5, PT, P0 ;  /* 0x0000000511007c0c */ /* 0x000fda000bf06100 */
[----:B0-----:R-:W-:Y:S05]  /*4800*/  @P0 BRA `(.L_x_102) ;  /* 0x0000000400700947 */ /* 0x001fea0003800000 */
[----:B-1----:R-:W0:Y:S01]  /*4810*/  S2R R10, SR_CTAID.X ;  /* 0x00000000000a7919 */ /* 0x002e220000002500 */
[----:B---34-:R-:W1:Y:S01]  /*4820*/  LDC.64 R8, c[0x0][0x628] ;  /* 0x00018a00ff087b82 */ /* 0x018e620000000a00 */
[----:B------:R-:W-:Y:S01]  /*4830*/  ULDC UR4, c[0x0][0x150] ;  /* 0x0000540000047ab9 */ /* 0x000fe20000000800 */
[----:B------:R-:W-:Y:S01]  /*4840*/  IMAD.MOV.U32 R6, RZ, RZ, R18 ;  /* 0x000000ffff067224 */ /* 0x000fe200078e0012 */
[----:B------:R-:W2:Y:S01]  /*4850*/  S2R R20, SR_CTAID.Y ;  /* 0x0000000000147919 */ /* 0x000ea20000002600 */
[----:B------:R-:W-:-:S04]  /*4860*/  IMAD.MOV.U32 R7, RZ, RZ, R17 ;  /* 0x000000ffff077224 */ /* 0x000fc800078e0011 */
[----:B------:R-:W3:Y:S08]  /*4870*/  LDC R15, c[0x0][0x144] ;  /* 0x00005100ff0f7b82 */ /* 0x000ef00000000800 */
[----:B------:R-:W4:Y:S08]  /*4880*/  LDC R0, c[0x0][0x630] ;  /* 0x00018c00ff007b82 */ /* 0x000f300000000800 */
[----:B------:R-:W2:Y:S01]  /*4890*/  LDC.64 R12, c[0x0][0x620] ;  /* 0x00018800ff0c7b82 */ /* 0x000ea20000000a00 */
[----:B-1----:R-:W-:-:S04]  /*48a0*/  ISETP.NE.U32.AND P0, PT, R8, RZ, PT ;  /* 0x000000ff0800720c */ /* 0x002fc80003f05070 */
[----:B------:R-:W-:Y:S02]  /*48b0*/  ISETP.NE.AND.EX P0, PT, R9, RZ, PT, P0 ;  /* 0x000000ff0900720c */ /* 0x000fe40003f05300 */
[----:B0-----:R-:W-:-:S05]  /*48c0*/  I2FP.F32.U32 R2, R10 ;  /* 0x0000000a00027245 */ /* 0x001fca0000201000 */
[----:B------:R-:W-:-:S04]  /*48d0*/  FMUL R2, R2, UR4 ;  /* 0x0000000402027c20 */ /* 0x000fc80008400000 */
[----:B------:R0:W1:Y:S02]  /*48e0*/  F2I.U32.TRUNC.NTZ R14, R2 ;  /* 0x00000002000e7305 */ /* 0x000064000020f000 */
[----:B---34-:R-:W-:Y:S05]  /*48f0*/  @!P0 BRA `(.L_x_103) ;  /* 0x0000000000288947 */ /* 0x018fea0003800000 */
[----:B------:R-:W3:Y:S02]  /*4900*/  LDC R3, c[0x0][0x634] ;  /* 0x00018d00ff037b82 */ /* 0x000ee40000000800 */
[----:B---3--:R-:W-:-:S05]  /*4910*/  IADD3 R7, P0, R18, R3, RZ ;  /* 0x0000000312077210 */ /* 0x008fca0007f1e0ff */
[----:B------:R-:W-:-:S04]  /*4920*/  IMAD.X R11, RZ, RZ, R17, P0 ;  /* 0x000000ffff0b7224 */ /* 0x000fc800000e0611 */
[----:B0-----:R-:W-:-:S04]  /*4930*/  IMAD.WIDE.U32 R2, R11, R8, RZ ;  /* 0x000000080b027225 */ /* 0x001fc800078e00ff */
[----:B------:R-:W-:-:S04]  /*4940*/  IMAD.WIDE.U32 R4, P0, R7, R9, R2 ;  /* 0x0000000907047225 */ /* 0x000fc80007800002 */
[----:B------:R-:W-:-:S04]  /*4950*/  IMAD.WIDE.U32 R2, R7, R8, RZ ;  /* 0x0000000807027225 */ /* 0x000fc800078e00ff */
[----:B------:R-:W-:Y:S01]  /*4960*/  IMAD.X R7, RZ, RZ, RZ, P0 ;  /* 0x000000ffff077224 */ /* 0x000fe200000e06ff */
[----:B------:R-:W-:Y:S01]  /*4970*/  IADD3 RZ, P0, R3, R4, RZ ;  /* 0x0000000403ff7210 */ /* 0x000fe20007f1e0ff */
[----:B------:R-:W-:-:S04]  /*4980*/  IMAD.MOV.U32 R6, RZ, RZ, R5 ;  /* 0x000000ffff067224 */ /* 0x000fc800078e0005 */
[----:B------:R-:W-:-:S08]  /*4990*/  IMAD.WIDE.U32.X R6, R11, R9, R6, P0 ;  /* 0x000000090b067225 */ /* 0x000fd000000e0406 */
.L_x_103:
[----:B------:R-:W3:Y:S01]  /*49a0*/  LDC.64 R26, c[0x0][0x640] ;  /* 0x00019000ff1a7b82 */ /* 0x000ee20000000a00 */
[-C--:B------:R-:W-:Y:S01]  /*49b0*/  SHF.R.U64 R11, R6, R0.reuse, R7 ;  /* 0x00000000060b7219 */ /* 0x080fe20000001207 */
[----:B------:R-:W-:Y:S01]  /*49c0*/  IMAD.MOV.U32 R19, RZ, RZ, R17 ;  /* 0x000000ffff137224 */ /* 0x000fe200078e0011 */
[----:B------:R-:W-:Y:S01]  /*49d0*/  SHF.R.U32.HI R0, RZ, R0, R7 ;  /* 0x00000000ff007219 */ /* 0x000fe20000011607 */
[----:B-1----:R-:W-:Y:S01]  /*49e0*/  IMAD.MOV R14, RZ, RZ, -R14 ;  /* 0x000000ffff0e7224 */ /* 0x002fe200078e0a0e */
[----:B------:R-:W-:Y:S01]  /*49f0*/  IADD3 R5, P0, RZ, -R11, RZ ;  /* 0x8000000bff057210 */ /* 0x000fe20007f1e0ff */
[----:B------:R-:W-:Y:S01]  /*4a00*/  ULDC UR4, c[0x0][0x154] ;  /* 0x0000550000047ab9 */ /* 0x000fe20000000800 */
[----:B------:R-:W-:Y:S01]  /*4a10*/  IMAD.MOV.U32 R7, RZ, RZ, 0x1 ;  /* 0x00000001ff077424 */ /* 0x000fe200078e00ff */
[----:B------:R-:W1:Y:S01]  /*4a20*/  LDC R4, c[0x0][0x618] ;  /* 0x00018600ff047b82 */ /* 0x000e620000000800 */
[----:B------:R-:W-:Y:S02]  /*4a30*/  IMAD R22, R15, R14, R10 ;  /* 0x0000000e0f167224 */ /* 0x000fe400078e020a */
[----:B------:R-:W-:-:S04]  /*4a40*/  IMAD.X R3, RZ, RZ, ~R0, P0 ;  /* 0x000000ffff037224 */ /* 0x000fc800000e0e00 */
[-C--:B--2---:R-:W-:Y:S01]  /*4a50*/  IMAD R0, R3, R12.reuse, RZ ;  /* 0x0000000c03007224 */ /* 0x084fe200078e02ff */
[----:B------:R-:W2:Y:S01]  /*4a60*/  LDC R6, c[0x0][0x608] ;  /* 0x00018200ff067b82 */ /* 0x000ea20000000800 */
[----:B0-----:R-:W-:-:S04]  /*4a70*/  IMAD.WIDE.U32 R2, R5, R12, R18 ;  /* 0x0000000c05027225 */ /* 0x001fc800078e0012 */
[----:B------:R-:W-:Y:S01]  /*4a80*/  IMAD R5, R5, R13, R0 ;  /* 0x0000000d05057224 */ /* 0x000fe200078e0200 */
[----:B------:R-:W-:Y:S02]  /*4a90*/  I2FP.F32.U32 R0, R20 ;  /* 0x0000001400007245 */ /* 0x000fe40000201000 */
[----:B------:R-:W0:Y:S01]  /*4aa0*/  LDC R24, c[0x0][0x658] ;  /* 0x00019600ff187b82 */ /* 0x000e220000000800 */
[----:B------:R-:W-:Y:S01]  /*4ab0*/  IMAD.IADD R3, R3, 0x1, R5 ;  /* 0x0000000103037824 */ /* 0x000fe200078e0205 */
[----:B---3--:R-:W-:Y:S01]  /*4ac0*/  ISETP.NE.U32.AND P0, PT, R26, RZ, PT ;  /* 0x000000ff1a00720c */ /* 0x008fe20003f05070 */
[----:B------:R-:W-:Y:S01]  /*4ad0*/  FMUL R0, R0, UR4 ;  /* 0x0000000400007c20 */ /* 0x000fe20008400000 */
[----:B------:R-:W-:Y:S02]  /*4ae0*/  IMAD.MOV.U32 R5, RZ, RZ, -0x1 ;  /* 0xffffffffff057424 */ /* 0x000fe400078e00ff */
[----:B------:R-:W-:Y:S01]  /*4af0*/  ISETP.NE.AND.EX P0, PT, R27, RZ, PT, P0 ;  /* 0x000000ff1b00720c */ /* 0x000fe20003f05300 */
[----:B------:R3:W4:Y:S01]  /*4b00*/  F2I.U32.TRUNC.NTZ R12, R0 ;  /* 0x00000000000c7305 */ /* 0x000722000020f000 */
[----:B------:R-:W3:Y:S01]  /*4b10*/  LDC R15, c[0x0][0x148] ;  /* 0x00005200ff0f7b82 */ /* 0x000ee20000000800 */
[----:B-1----:R-:W-:-:S02]  /*4b20*/  SHF.R.U64 R10, R2, R4, R3 ;  /* 0x00000004020a7219 */ /* 0x002fc40000001203 */
[----:B------:R-:W-:-:S05]  /*4b30*/  SHF.R.U32.HI R3, RZ, R4, R3 ;  /* 0x00000004ff037219 */ /* 0x000fca0000011603 */
[----:B------:R-:W1:Y:S01]  /*4b40*/  LDC R14, c[0x0][0x600] ;  /* 0x00018000ff0e7b82 */ /* 0x000e620000000800 */
[-CC-:B--2---:R-:W-:Y:S02]  /*4b50*/  SHF.R.U64 R8, R10, R6.reuse, R3.reuse ;  /* 0x000000060a087219 */ /* 0x184fe40000001203 */
[----:B------:R-:W-:-:S05]  /*4b60*/  SHF.R.U32.HI R3, RZ, R6, R3 ;  /* 0x00000006ff037219 */ /* 0x000fca0000011603 */
[----:B------:R-:W2:Y:S01]  /*4b70*/  LDC R21, c[0x0][0x648] ;  /* 0x00019200ff157b82 */ /* 0x000ea20000000800 */
[-CC-:B0-----:R-:W-:Y:S02]  /*4b80*/  SHF.R.U64 R13, R8, R24.reuse, R3.reuse ;  /* 0x00000018080d7219 */ /* 0x181fe40000001203 */
[-C--:B------:R-:W-:Y:S02]  /*4b90*/  SHF.L.U32 R5, R5, R24.reuse, RZ ;  /* 0x0000001805057219 */ /* 0x080fe400000006ff */
[-C--:B------:R-:W-:Y:S01]  /*4ba0*/  SHF.R.U32.HI R3, RZ, R24.reuse, R3 ;  /* 0x00000018ff037219 */ /* 0x080fe20000011603 */
[----:B------:R-:W-:Y:S01]  /*4bb0*/  IMAD.MOV.U32 R2, RZ, RZ, R13 ;  /* 0x000000ffff027224 */ /* 0x000fe200078e000d */
[----:B------:R-:W-:Y:S01]  /*4bc0*/  SHF.L.U32 R24, R7, R24, RZ ;  /* 0x0000001807187219 */ /* 0x000fe200000006ff */
[----:B------:R-:W0:Y:S01]  /*4bd0*/  LDC R25, c[0x0][0x638] ;  /* 0x00018e00ff197b82 */ /* 0x000e220000000800 */
[----:B------:R-:W-:-:S07]  /*4be0*/  LOP3.LUT R19, RZ, R5, RZ, 0x33, !PT ;  /* 0x00000005ff137212 */ /* 0x000fce00078e33ff */
[----:B------:R-:W0:Y:S01]  /*4bf0*/  LDC R28, c[0x0][0x610] ;  /* 0x00018400ff1c7b82 */ /* 0x000e220000000800 */
[----:B----4-:R-:W-:Y:S05]  /*4c00*/  @!P0 BRA `(.L_x_104) ;  /* 0x0000000000288947 */ /* 0x010fea0003800000 */
[----:B---3--:R-:W3:Y:S02]  /*4c10*/  LDC R0, c[0x0][0x64c] ;  /* 0x00019300ff007b82 */ /* 0x008ee40000000800 */
[----:B---3--:R-:W-:-:S05]  /*4c20*/  IADD3 R7, P0, R13, R0, RZ ;  /* 0x000000000d077210 */ /* 0x008fca0007f1e0ff */
        /* <DEDUP_REMOVED lines=8> */
.L_x_104:
[----:B------:R-:W4:Y:S01]  /*4cb0*/  LDC R4, c[0x0][0x65c] ;  /* 0x00019700ff047b82 */ /* 0x000f220000000800 */
[----:B--23--:R-:W-:Y:S01]  /*4cc0*/  SHF.R.U64 R0, R2, R21, R3 ;  /* 0x0000001502007219 */ /* 0x00cfe20000001203 */
[----:B-1----:R-:W-:Y:S01]  /*4cd0*/  VIADD R3, R14, 0xffffffff ;  /* 0xffffffff0e037836 */ /* 0x002fe20000000000 */
[----:B------:R-:W-:Y:S01]  /*4ce0*/  LOP3.LUT R19, R8, R19, RZ, 0xc0, !PT ;  /* 0x0000001308137212 */ /* 0x000fe200078ec0ff */
[----:B------:R-:W-:Y:S02]  /*4cf0*/  IMAD.MOV R12, RZ, RZ, -R12 ;  /* 0x000000ffff0c7224 */ /* 0x000fe400078e0a0c */
[----:B------:R-:W-:Y:S01]  /*4d00*/  IMAD.MOV R2, RZ, RZ, -R0 ;  /* 0x000000ffff027224 */ /* 0x000fe200078e0a00 */
[----:B------:R-:W-:Y:S01]  /*4d10*/  LOP3.LUT R3, R10, R3, RZ, 0xc0, !PT ;  /* 0x000000030a037212 */ /* 0x000fe200078ec0ff */
[----:B------:R-:W-:Y:S02]  /*4d20*/  IMAD R19, R24, R0, R19 ;  /* 0x0000000018137224 */ /* 0x000fe400078e0213 */
[----:B0-----:R-:W-:-:S04]  /*4d30*/  IMAD R0, R2, R25, R13 ;  /* 0x0000001902007224 */ /* 0x001fc800078e020d */
[----:B------:R-:W-:Y:S01]  /*4d40*/  IMAD R2, R0, R14, R3 ;  /* 0x0000000e00027224 */ /* 0x000fe200078e0203 */
[----:B----4-:R-:W-:Y:S01]  /*4d50*/  ISETP.NE.AND P0, PT, R4, 0x1, PT ;  /* 0x000000010400780c */ /* 0x010fe20003f05270 */
[----:B------:R-:W-:-:S05]  /*4d60*/  IMAD.MOV.U32 R4, RZ, RZ, 0x1 ;  /* 0x00000001ff047424 */ /* 0x000fca00078e00ff */
[----:B------:R-:W-:-:S07]  /*4d70*/  PRMT R0, R4, 0x7610, R0 ;  /* 0x0000761004007816 */ /* 0x000fce0000000000 */
[----:B------:R-:W-:-:S04]  /*4d80*/  @P0 IMAD R22, R15, R12, R20 ;  /* 0x0000000c0f160224 */ /* 0x000fc800078e0214 */
[----:B------:R-:W-:-:S05]  /*4d90*/  IMAD R19, R19, R28, R22 ;  /* 0x0000001c13137224 */ /* 0x000fca00078e0216 */
[----:B------:R-:W-:Y:S02]  /*4da0*/  SEL R22, R2, R19, !P0 ;  /* 0x0000001302167207 */ /* 0x000fe40004000000 */
[----:B------:R-:W-:Y:S01]  /*4db0*/  SEL R19, R19, R2, !P0 ;  /* 0x0000000213137207 */ /* 0x000fe20004000000 */
[----:B------:R-:W-:-:S07]  /*4dc0*/  IMAD.MOV.U32 R2, RZ, RZ, R11 ;  /* 0x000000ffff027224 */ /* 0x000fce00078e000b */
.L_x_102:
[----:B------:R-:W-:Y:S02]  /*4dd0*/  LOP3.LUT P0, RZ, R0, 0xff, RZ, 0xc0, !PT ;  /* 0x000000ff00ff7812 */ /* 0x000fe4000780c0ff */
[----:B------:R-:W-:-:S11]  /*4de0*/  LOP3.LUT R73, R73, 0x1, RZ, 0x3c, !PT ;  /* 0x0000000149497812 */ /* 0x000fd600078e3cff */
[----:B------:R-:W-:Y:S05]  /*4df0*/  @P0 BRA `(.L_x_105) ;  /* 0xffffffc800a40947 */ /* 0x000fea000383ffff */
[----:B------:R-:W-:Y:S05]  /*4e00*/  EXIT ;  /* 0x000000000000794d */ /* 0x000fea0003800000 */
.L_x_18:
[----:B------:R-:W-:-:S08]  /*4e10*/  ISETP.NE.AND P0, PT, R5, RZ, PT ;  /* 0x000000ff0500720c */ /* 0x000fd00003f05270 */
[----:B0-----:R-:W0:-:S00]  /*4e20*/  USETMAXREG.DEALLOC.CTAPOOL 0x28 ;  /* 0x00000028000079c8 */ /* 0x001e0000080e0500 */
[----:B------:R-:W-:Y:S05]  /*4e30*/  @P0 EXIT ;  /* 0x000000000000094d */ /* 0x000fea0003800000 */
[----:B0-----:R-:W-:Y:S01]  /*4e40*/  LOP3.LUT P0, RZ, R8, 0xff, RZ, 0xc0, !PT ;  /* 0x000000ff08ff7812 */ /* 0x001fe2000780c0ff */
[----:B------:R-:W-:Y:S02]  /*4e50*/  IMAD.MOV.U32 R0, RZ, RZ, 0x1 ;  /* 0x00000001ff007424 */ /* 0x000fe400078e00ff */
[----:B------:R-:W-:-:S10]  /*4e60*/  IMAD.MOV.U32 R8, RZ, RZ, RZ ;  /* 0x000000ffff087224 */ /* 0x000fd400078e00ff */
[----:B------:R-:W-:Y:S05]  /*4e70*/  @!P0 BRA `(.L_x_106) ;  /* 0x0000000c00408947 */ /* 0x000fea0003800000 */
[----:B------:R-:W0:Y:S01]  /*4e80*/  S2R R7, SR_CgaCtaId ;  /* 0x0000000000077919 */ /* 0x000e220000008800 */
[----:B------:R-:W-:Y:S01]  /*4e90*/  LOP3.LUT P0, RZ, R4, 0x1f, RZ, 0xc0, !PT ;  /* 0x0000001f04ff7812 */ /* 0x000fe2000780c0ff */
[----:B------:R-:W-:Y:S01]  /*4ea0*/  ULDC UR5, c[0x0][0x658] ;  /* 0x0001960000057ab9 */ /* 0x000fe20000000800 */
[----:B------:R-:W-:Y:S01]  /*4eb0*/  UMOV UR6, 0xffffffff ;  /* 0xffffffff00067882 */ /* 0x000fe20000000000 */
[----:B------:R-:W-:Y:S01]  /*4ec0*/  BSSY B0, `(.L_x_106) ;  /* 0x00000cb000007945 */ /* 0x000fe20003800000 */
[----:B------:R-:W-:Y:S01]  /*4ed0*/  USHF.L.U32 UR6, UR6, UR5, URZ ;  /* 0x0000000506067299 */ /* 0x000fe2000800063f */
[C---:B------:R-:W-:Y:S01]  /*4ee0*/  ISETP.NE.AND P2, PT, R3.reuse, RZ, PT ;  /* 0x000000ff0300720c */ /* 0x040fe20003f45270 */
[----:B------:R-:W-:Y:S01]  /*4ef0*/  IMAD.MOV.U32 R9, RZ, RZ, 0x1 ;  /* 0x00000001ff097424 */ /* 0x000fe200078e00ff */
[----:B------:R-:W-:Y:S01]  /*4f00*/  ISETP.NE.OR P0, PT, R3, RZ, !P0 ;  /* 0x000000ff0300720c */ /* 0x000fe20004705670 */
[----:B------:R-:W-:Y:S01]  /*4f10*/  IMAD.MOV.U32 R0, RZ, RZ, 0x1 ;  /* 0x00000001ff007424 */ /* 0x000fe200078e00ff */
[----:B------:R-:W-:Y:S01]  /*4f20*/  LOP3.LUT R6, R16, 0x2, RZ, 0xfc, !PT ;  /* 0x0000000210067812 */ /* 0x000fe200078efcff */
[----:B------:R-:W-:Y:S01]  /*4f30*/  IMAD.MOV.U32 R8, RZ, RZ, RZ ;  /* 0x000000ffff087224 */ /* 0x000fe200078e00ff */
[----:B------:R-:W-:Y:S01]  /*4f40*/  ULDC UR4, c[0x0][0x600] ;  /* 0x0001800000047ab9 */ /* 0x000fe20000000800 */
[----:B------:R-:W-:Y:S01]  /*4f50*/  UMOV UR7, 0x1 ;  /* 0x0000000100077882 */ /* 0x000fe20000000000 */
[----:B------:R-:W-:-:S02]  /*4f60*/  UIADD3 UR19, UR40, 0x1, URZ ;  /* 0x0000000128137890 */ /* 0x000fc4000fffe03f */
[----:B------:R-:W-:Y:S02]  /*4f70*/  UIADD3 UR15, UR4, -0x1, URZ ;  /* 0xffffffff040f7890 */ /* 0x000fe4000fffe03f */
[----:B------:R-:W-:Y:S02]  /*4f80*/  USHF.L.U32 UR17, UR7, UR5, URZ ;  /* 0x0000000507117299 */ /* 0x000fe4000800063f */
[----:B------:R-:W-:Y:S01]  /*4f90*/  ULOP3.LUT UR16, URZ, UR6, URZ, 0x33, !UPT ;  /* 0x000000063f107292 */ /* 0x000fe2000f8e333f */
[----:B------:R-:W-:Y:S01]  /*4fa0*/  ULDC.64 UR20, c[0x0][0x198] ;  /* 0x0000660000147ab9 */ /* 0x000fe20000000a00 */
[C---:B0-----:R-:W-:Y:S02]  /*4fb0*/  IMAD.SHL.U32 R10, R7.reuse, 0x8, RZ ;  /* 0x00000008070a7824 */ /* 0x041fe400078e00ff */
[----:B------:R-:W-:-:S03]  /*4fc0*/  IMAD.SHL.U32 R7, R7, 0x200, RZ ;  /* 0x0000020007077824 */ /* 0x000fc600078e00ff */
[----:B------:R-:W-:Y:S02]  /*4fd0*/  LOP3.LUT R10, R10, 0x38, RZ, 0xc0, !PT ;  /* 0x000000380a0a7812 */ /* 0x000fe400078ec0ff */
[----:B------:R-:W-:-:S07]  /*4fe0*/  LOP3.LUT R7, R7, 0xe00, RZ, 0xc0, !PT ;  /* 0x00000e0007077812 */ /* 0x000fce00078ec0ff */
.L_x_118:
[----:B------:R-:W-:-:S03]  /*4ff0*/  UMOV UR4, 0xffffffff ;  /* 0xffffffff00047882 */ /* 0x000fc60000000000 */
[----:B------:R-:W-:Y:S05]  /*5000*/  BRA.DIV UR4, `(.L_x_107) ;  /* 0x0000001604587947 */ /* 0x000fea000b800000 */
[----:B------:R-:W-:-:S13]  /*5010*/  ELECT P6, URZ, PT ;  /* 0x00000000003f782f */ /* 0x000fda00038c0000 */
.L_x_141:
[----:B------:R-:W0:Y:S01]  /*5020*/  LDC R3, c[0x0][0x28c] ;  /* 0x0000a300ff037b82 */ /* 0x000e220000000800 */
[----:B------:R-:W-:Y:S01]  /*5030*/  BSSY B1, `(.L_x_108) ;  /* 0x0000039000017945 */ /* 0x000fe20003800000 */
[----:B0-----:R-:W-:-:S13]  /*5040*/  ISETP.LT.OR P6, PT, R3, 0x1, !P6 ;  /* 0x000000010300780c */ /* 0x001fda00077c1670 */
[----:B------:R-:W-:Y:S05]  /*5050*/  @P6 BRA `(.L_x_109) ;  /* 0x0000000000d86947 */ /* 0x000fea0003800000 */
[----:B------:R-:W-:Y:S02]  /*5060*/  IMAD.SHL.U32 R19, R19, 0x40, RZ ;  /* 0x0000004013137824 */ /* 0x000fe400078e00ff */
[----:B------:R-:W-:Y:S02]  /*5070*/  IMAD R22, R22, 0x40, R10 ;  /* 0x0000004016167824 */ /* 0x000fe400078e020a */
[----:B------:R-:W-:Y:S02]  /*5080*/  IMAD.MOV.U32 R14, RZ, RZ, RZ ;  /* 0x000000ffff0e7224 */ /* 0x000fe400078e00ff */
[----:B------:R-:W-:Y:S02]  /*5090*/  IMAD.U32 R15, RZ, RZ, UR19 ;  /* 0x00000013ff0f7e24 */ /* 0x000fe4000f8e00ff */
[----:B------:R-:W-:Y:S02]  /*50a0*/  IMAD.MOV.U32 R3, RZ, RZ, R0 ;  /* 0x000000ffff037224 */ /* 0x000fe400078e0000 */
[----:B------:R-:W-:-:S07]  /*50b0*/  IMAD.MOV.U32 R4, RZ, RZ, R8 ;  /* 0x000000ffff047224 */ /* 0x000fce00078e0008 */
.L_x_113:
[----:B------:R-:W0:Y:S01]  /*50c0*/  S2R R12, SR_CgaCtaId ;  /* 0x00000000000c7919 */ /* 0x000e220000008800 */
[----:B------:R-:W-:Y:S01]  /*50d0*/  MOV R5, 0x400 ;  /* 0x0000040000057802 */ /* 0x000fe20000000f00 */
[----:B------:R-:W1:Y:S03]  /*50e0*/  @!P2 LDC R11, c[0x0][0x500] ;  /* 0x00014000ff0bab82 */ /* 0x000e660000000800 */
[----:B0-----:R-:W-:Y:S02]  /*50f0*/  LEA R13, R12, R5, 0x18 ;  /* 0x000000050c0d7211 */ /* 0x001fe400078ec0ff */
[----:B------:R-:W-:-:S03]  /*5100*/  SHF.L.U32 R5, R3, 0x1f, RZ ;  /* 0x0000001f03057819 */ /* 0x000fc600000006ff */
[----:B------:R-:W-:-:S04]  /*5110*/  IMAD R12, R4, 0x8, R13 ;  /* 0x00000008040c7824 */ /* 0x000fc800078e020d */
[----:B------:R-:W0:Y:S02]  /*5120*/  SYNCS.PHASECHK.TRANS64.TRYWAIT P1, [R12+URZ+0x70], R5 ;  /* 0x000070050c0075a7 */ /* 0x000e24000802017f */
[----:B01----:R-:W-:Y:S05]  /*5130*/  @!P1 BRA `(.L_x_110) ;  /* 0x00000014002c9947 */ /* 0x003fea0003800000 */
.L_x_142:
[----:B0-----:R-:W-:Y:S01]  /*5140*/  PRMT R5, R6, 0x9910, RZ ;  /* 0x0000991006057816 */ /* 0x001fe200000000ff */
[----:B------:R0:W-:Y:S03]  /*5150*/  @!P2 SYNCS.ARRIVE.TRANS64 RZ, [R12+URZ], R11 ;  /* 0x0000000b0cffa9a7 */ /* 0x0001e6000800003f */
[----:B------:R-:W-:-:S13]  /*5160*/  ISETP.NE.AND P1, PT, R5, 0x2, PT ;  /* 0x000000020500780c */ /* 0x000fda0003f25270 */
[----:B0-----:R-:W-:Y:S05]  /*5170*/  @P1 BRA `(.L_x_111) ;  /* 0x0000000000041947 */ /* 0x001fea0003800000 */
[----:B------:R-:W-:Y:S01]  /*5180*/  BPT.TRAP 0x1 ;  /* 0x000000040000795c */ /* 0x000fe20000300000 */
.L_x_111:
[----:B------:R-:W-:Y:S05]  /*5190*/  @P0 BRA `(.L_x_112) ;  /* 0x0000000000040947 */ /* 0x000fea0003800000 */
[----:B------:R-:W-:Y:S01]  /*51a0*/  BPT.TRAP 0x1 ;  /* 0x000000040000795c */ /* 0x000fe20000300000 */
.L_x_112:
[----:B------:R-:W-:Y:S01]  /*51b0*/  IMAD R5, R4, 0x1000, R7 ;  /* 0x0000100004057824 */ /* 0x000fe200078e0207 */
[----:B------:R-:W-:Y:S01]  /*51c0*/  R2UR UR9, R12 ;  /* 0x000000000c0972ca */ /* 0x000fe200000e0000 */
[C-C-:B------:R-:W-:Y:S01]  /*51d0*/  IMAD R11, R4.reuse, 0x2000, R13.reuse ;  /* 0x00002000040b7824 */ /* 0x140fe200078e020d */
[----:B------:R-:W-:Y:S01]  /*51e0*/  UIADD3 UR4, UP0, UR20, 0xf0, URZ ;  /* 0x000000f014047890 */ /* 0x000fe2000ff1e03f */
[----:B------:R-:W-:Y:S01]  /*51f0*/  IMAD R5, R5, 0x2, R13 ;  /* 0x0000000205057824 */ /* 0x000fe200078e020d */
[----:B------:R-:W-:Y:S01]  /*5200*/  R2UR UR11, R19 ;  /* 0x00000000130b72ca */ /* 0x000fe200000e0000 */
[----:B------:R-:W-:Y:S01]  /*5210*/  VIADD R15, R15, 0xffffffff ;  /* 0xffffffff0f0f7836 */ /* 0x000fe20000000000 */
[----:B------:R-:W-:Y:S01]  /*5220*/  R2UR UR5, R11 ;  /* 0x000000000b0572ca */ /* 0x000fe200000e0000 */
[----:B------:R-:W-:Y:S01]  /*5230*/  UIADD3 UR22, UP1, UR20, 0x1f0, URZ ;  /* 0x000001f014167890 */ /* 0x000fe2000ff3e03f */
[----:B------:R-:W-:Y:S01]  /*5240*/  R2UR UR8, R5 ;  /* 0x00000000050872ca */ /* 0x000fe200000e0000 */
[----:B------:R-:W-:Y:S01]  /*5250*/  VIADD R4, R4, 0x1 ;  /* 0x0000000104047836 */ /* 0x000fe20000000000 */
[----:B------:R-:W-:Y:S01]  /*5260*/  R2UR UR10, R14 ;  /* 0x000000000e0a72ca */ /* 0x000fe200000e0000 */
[----:B------:R-:W-:Y:S01]  /*5270*/  UIADD3.X UR23, URZ, UR21, URZ, UP1, !UPT ;  /* 0x000000153f177290 */ /* 0x000fe20008ffe43f */
[----:B------:R-:W-:Y:S01]  /*5280*/  R2UR UR12, R2 ;  /* 0x00000000020c72ca */ /* 0x000fe200000e0000 */
[----:B------:R-:W-:Y:S01]  /*5290*/  UMOV UR6, 0x0 ;  /* 0x0000000000067882 */ /* 0x000fe20000000000 */
[----:B------:R-:W-:Y:S01]  /*52a0*/  R2UR UR18, R22 ;  /* 0x00000000161272ca */ /* 0x000fe200000e0000 */
[----:B------:R-:W-:Y:S01]  /*52b0*/  UMOV UR7, 0x10000000 ;  /* 0x1000000000077882 */ /* 0x000fe20000000000 */
[----:B------:R-:W-:Y:S01]  /*52c0*/  ISETP.GT.AND P3, PT, R15, 0x1, PT ;  /* 0x000000010f00780c */ /* 0x000fe20003f64270 */
[----:B------:R-:W-:Y:S01]  /*52d0*/  UMOV UR24, 0xff0000 ;  /* 0x00ff000000187882 */ /* 0x000fe20000000000 */
[----:B------:R-:W-:Y:S01]  /*52e0*/  ISETP.NE.AND P1, PT, R4, 0xe, PT ;  /* 0x0000000e0400780c */ /* 0x000fe20003f25270 */
[----:B------:R-:W-:Y:S01]  /*52f0*/  UIADD3 UR13, UR5, 0x200, URZ ;  /* 0x00000200050d7890 */ /* 0x000fe2000fffe03f */
[----:B------:R-:W-:Y:S01]  /*5300*/  VIADD R14, R14, 0x40 ;  /* 0x000000400e0e7836 */ /* 0x000fe20000000000 */
[----:B------:R-:W-:Y:S01]  /*5310*/  UIADD3.X UR5, URZ, UR21, URZ, UP0, !UPT ;  /* 0x000000153f057290 */ /* 0x000fe200087fe43f */
[----:B------:R-:W-:Y:S01]  /*5320*/  SEL R12, RZ, 0x1, P1 ;  /* 0x00000001ff0c7807 */ /* 0x000fe20000800000 */
[----:B------:R-:W-:Y:S01]  /*5330*/  UIADD3 UR14, UR8, 0x1c200, URZ ;  /* 0x0001c200080e7890 */ /* 0x000fe2000fffe03f */
[----:B------:R-:W-:-:S02]  /*5340*/  SEL R4, R4, RZ, P1 ;  /* 0x000000ff04047207 */ /* 0x000fc40000800000 */
[----:B------:R-:W-:Y:S01]  /*5350*/  UMOV UR8, UR13 ;  /* 0x0000000d00087c82 */ /* 0x000fe20008000000 */
[----:B------:R-:W-:-:S03]  /*5360*/  LOP3.LUT R3, R3, R12, RZ, 0x3c, !PT ;  /* 0x0000000c03037212 */ /* 0x000fc600078e3cff */
[----:B------:R0:W-:Y:S02]  /*5370*/  UTMALDG.3D [UR8], [UR4], desc[UR6] ;  /* 0x00000608040075b4 */ /* 0x0001e40008011000 */
[----:B0-----:R-:W-:Y:S01]  /*5380*/  UMOV UR8, UR14 ;  /* 0x0000000e00087c82 */ /* 0x001fe20008000000 */
[----:B------:R-:W-:Y:S02]  /*5390*/  UMOV UR11, UR18 ;  /* 0x00000012000b7c82 */ /* 0x000fe40008000000 */
[----:B------:R0:W-:Y:S02]  /*53a0*/  UTMALDG.3D.MULTICAST [UR8], [UR22], UR24, desc[UR6] ;  /* 0x00000608160073b4 */ /* 0x0001e40008011818 */
[----:B0-----:R-:W-:Y:S05]  /*53b0*/  @P3 BRA `(.L_x_113) ;  /* 0xfffffffc00403947 */ /* 0x001fea000383ffff */
.L_x_109:
[----:B------:R-:W-:Y:S05]  /*53c0*/  BSYNC B1 ;  /* 0x0000000000017941 */ /* 0x000fea0003800000 */
.L_x_108:
[----:B------:R-:W2:Y:S01]  /*53d0*/  LDL.64 R12, [R1] ;  /* 0x00000000010c7983 */ /* 0x000ea20000100a00 */
[----:B------:R-:W-:Y:S01]  /*53e0*/  LOP3.LUT P4, RZ, R9, 0xff, RZ, 0xc0, !PT ;  /* 0x000000ff09ff7812 */ /* 0x000fe2000788c0ff */
[----:B------:R-:W-:Y:S01]  /*53f0*/  VIADD R8, R8, UR40 ;  /* 0x0000002808087c36 */ /* 0x000fe20008000000 */
[----:B------:R-:W-:Y:S01]  /*5400*/  ULDC.64 UR4, c[0x0][0x650] ;  /* 0x0001940000047ab9 */ /* 0x000fe20000000a00 */
[----:B------:R-:W-:Y:S01]  /*5410*/  IMAD.U32 R5, RZ, RZ, UR40 ;  /* 0x00000028ff057e24 */ /* 0x000fe2000f8e00ff */
[----:B------:R-:W-:Y:S01]  /*5420*/  UISETP.GE.U32.AND UP0, UPT, UR40, 0xe, UPT ;  /* 0x0000000e2800788c */ /* 0x000fe2000bf06070 */
[----:B------:R-:W-:Y:S01]  /*5430*/  BSSY B1, `(.L_x_114) ;  /* 0x0000071000017945 */ /* 0x000fe20003800000 */
[----:B------:R-:W-:Y:S01]  /*5440*/  SHF.R.U32.HI R2, RZ, 0x1, R8 ;  /* 0x00000001ff027819 */ /* 0x000fe20000011608 */
[----:B------:R-:W-:Y:S01]  /*5450*/  IMAD.MOV.U32 R19, RZ, RZ, -0x1 ;  /* 0xffffffffff137424 */ /* 0x000fe200078e00ff */
[----:B------:R-:W-:Y:S01]  /*5460*/  ISETP.GT.U32.AND P1, PT, R8, 0xd, PT ;  /* 0x0000000d0800780c */ /* 0x000fe20003f24070 */
[----:B------:R-:W-:Y:S01]  /*5470*/  IMAD.MOV.U32 R22, RZ, RZ, -0x1 ;  /* 0xffffffffff167424 */ /* 0x000fe200078e00ff */
[----:B------:R-:W-:-:S02]  /*5480*/  PLOP3.LUT P3, PT, PT, PT, UP0, 0x80, 0x0 ;  /* 0x000000000000781c */ /* 0x000fc40003f6f008 */
[----:B------:R-:W-:Y:S01]  /*5490*/  ISETP.LT.U32.AND P1, PT, R5, 0xe, P1 ;  /* 0x0000000e0500780c */ /* 0x000fe20000f21070 */
[----:B------:R-:W0:Y:S01]  /*54a0*/  @P4 S2R R4, SR_CgaCtaId ;  /* 0x0000000000044919 */ /* 0x000e220000008800 */
[----:B------:R-:W-:Y:S02]  /*54b0*/  @P4 MOV R3, 0x400 ;  /* 0x0000040000034802 */ /* 0x000fe40000000f00 */
[----:B------:R-:W-:Y:S02]  /*54c0*/  PRMT R9, RZ, 0x7610, R9 ;  /* 0x00007610ff097816 */ /* 0x000fe40000000009 */
[----:B0-----:R-:W-:Y:S01]  /*54d0*/  @P4 LEA R4, R4, R3, 0x18 ;  /* 0x0000000304044211 */ /* 0x001fe200078ec0ff */
[----:B------:R-:W-:-:S03]  /*54e0*/  IMAD.WIDE.U32 R2, R2, -0x6db6db6d, RZ ;  /* 0x9249249302027825 */ /* 0x000fc600078e00ff */
[----:B------:R0:W-:Y:S01]  /*54f0*/  @P4 SYNCS.ARRIVE.TRANS64.A1T0 RZ, [R4+URZ+0x118], RZ ;  /* 0x000118ff04ff49a7 */ /* 0x0001e2000810003f */
[----:B------:R-:W-:Y:S01]  /*5500*/  IMAD.MOV.U32 R2, RZ, RZ, -0x1 ;  /* 0xffffffffff027424 */ /* 0x000fe200078e00ff */
[----:B------:R-:W-:Y:S02]  /*5510*/  SHF.R.U32.HI R5, RZ, 0x2, R3 ;  /* 0x00000002ff057819 */ /* 0x000fe40000011603 */
[----:B------:R-:W-:-:S03]  /*5520*/  SEL R3, RZ, 0x1, !P1 ;  /* 0x00000001ff037807 */ /* 0x000fc60004800000 */
[----:B------:R-:W-:Y:S01]  /*5530*/  IMAD R8, R5, -0xe, R8 ;  /* 0xfffffff205087824 */ /* 0x000fe200078e0208 */
[----:B------:R-:W-:Y:S02]  /*5540*/  LOP3.LUT R0, R0, R3, RZ, 0x3c, !PT ;  /* 0x0000000300007212 */ /* 0x000fe400078e3cff */
[----:B------:R-:W-:Y:S02]  /*5550*/  PRMT R3, RZ, 0x7610, R3 ;  /* 0x00007610ff037816 */ /* 0x000fe40000000003 */
[----:B------:R-:W-:Y:S02]  /*5560*/  @P3 LOP3.LUT R0, R0, 0x1, R5, 0x78, !PT ;  /* 0x0000000100003812 */ /* 0x000fe400078e7805 */
[----:B--2---:R-:W-:-:S04]  /*5570*/  IADD3 R18, P4, R18, R12, RZ ;  /* 0x0000000c12127210 */ /* 0x004fc80007f9e0ff */
[----:B------:R-:W-:Y:S01]  /*5580*/  ISETP.GE.U32.AND P1, PT, R18, UR4, PT ;  /* 0x0000000412007c0c */ /* 0x000fe2000bf26070 */
[----:B------:R-:W-:-:S05]  /*5590*/  IMAD.X R17, R17, 0x1, R23, P4 ;  /* 0x0000000111117824 */ /* 0x000fca00020e0617 */
[----:B------:R-:W-:-:S13]  /*55a0*/  ISETP.GE.U32.AND.EX P1, PT, R17, UR5, PT, P1 ;  /* 0x0000000511007c0c */ /* 0x000fda000bf26110 */
[----:B0-----:R-:W-:Y:S05]  /*55b0*/  @P1 BRA `(.L_x_115) ;  /* 0x0000000400601947 */ /* 0x001fea0003800000 */
[----:B------:R-:W0:Y:S01]  /*55c0*/  S2R R12, SR_CTAID.X ;  /* 0x00000000000c7919 */ /* 0x000e220000002500 */
[----:B------:R-:W-:Y:S01]  /*55d0*/  ULDC.64 UR4, c[0x0][0x628] ;  /* 0x00018a0000047ab9 */ /* 0x000fe20000000a00 */
[----:B------:R-:W-:Y:S01]  /*55e0*/  ULDC UR7, c[0x0][0x630] ;  /* 0x00018c0000077ab9 */ /* 0x000fe20000000800 */
[----:B------:R-:W-:Y:S01]  /*55f0*/  ISETP.NE.U32.AND P1, PT, RZ, UR4, PT ;  /* 0x00000004ff007c0c */ /* 0x000fe2000bf25070 */
[----:B------:R-:W1:Y:S01]  /*5600*/  S2R R13, SR_CTAID.Y ;  /* 0x00000000000d7919 */ /* 0x000e620000002600 */
[----:B------:R-:W-:Y:S01]  /*5610*/  ULDC UR8, c[0x0][0x150] ;  /* 0x0000540000087ab9 */ /* 0x000fe20000000800 */
[----:B------:R-:W-:Y:S01]  /*5620*/  IMAD.MOV.U32 R2, RZ, RZ, R18 ;  /* 0x000000ffff027224 */ /* 0x000fe200078e0012 */
[----:B------:R-:W-:Y:S01]  /*5630*/  ISETP.NE.AND.EX P1, PT, RZ, UR5, PT, P1 ;  /* 0x00000005ff007c0c */ /* 0x000fe2000bf25310 */
[----:B------:R-:W-:Y:S01]  /*5640*/  IMAD.MOV.U32 R3, RZ, RZ, R17 ;  /* 0x000000ffff037224 */ /* 0x000fe200078e0011 */
[----:B0-----:R-:W-:-:S11]  /*5650*/  I2FP.F32.U32 R14, R12 ;  /* 0x0000000c000e7245 */ /* 0x001fd60000201000 */
[----:B------:R-:W-:Y:S05]  /*5660*/  @!P1 BRA `(.L_x_116) ;  /* 0x0000000000289947 */ /* 0x000fea0003800000 */
[----:B------:R-:W-:Y:S02]  /*5670*/  ULDC UR6, c[0x0][0x634] ;  /* 0x00018d0000067ab9 */ /* 0x000fe40000000800 */
[----:B------:R-:W-:-:S05]  /*5680*/  IADD3 R3, P1, R18, UR6, RZ ;  /* 0x0000000612037c10 */ /* 0x000fca000ff3e0ff */
[----:B------:R-:W-:-:S04]  /*5690*/  IMAD.X R11, RZ, RZ, R17, P1 ;  /* 0x000000ffff0b7224 */ /* 0x000fc800008e0611 */
[----:B------:R-:W-:-:S04]  /*56a0*/  IMAD.WIDE.U32 R4, R11, UR4, RZ ;  /* 0x000000040b047c25 */ /* 0x000fc8000f8e00ff */
[----:B------:R-:W-:-:S04]  /*56b0*/  IMAD.WIDE.U32 R4, P1, R3, UR5, R4 ;  /* 0x0000000503047c25 */ /* 0x000fc8000f820004 */
[----:B------:R-:W-:-:S04]  /*56c0*/  IMAD.WIDE.U32 R2, R3, UR4, RZ ;  /* 0x0000000403027c25 */ /* 0x000fc8000f8e00ff */
[----:B------:R-:W-:Y:S01]  /*56d0*/  IMAD.MOV.U32 R2, RZ, RZ, R5 ;  /* 0x000000ffff027224 */ /* 0x000fe200078e0005 */
[----:B------:R-:W-:Y:S01]  /*56e0*/  IADD3 RZ, P3, R3, R4, RZ ;  /* 0x0000000403ff7210 */ /* 0x000fe20007f7e0ff */
[----:B------:R-:W-:-:S04]  /*56f0*/  IMAD.X R3, RZ, RZ, RZ, P1 ;  /* 0x000000ffff037224 */ /* 0x000fc800008e06ff */
[----:B------:R-:W-:-:S08]  /*5700*/  IMAD.WIDE.U32.X R2, R11, UR5, R2, P3 ;  /* 0x000000050b027c25 */ /* 0x000fd000098e0402 */
.L_x_116:
[----:B------:R-:W0:Y:S01]  /*5710*/  LDC R21, c[0x0][0x65c] ;  /* 0x00019700ff157b82 */ /* 0x000e220000000800 */
[--C-:B------:R-:W-:Y:S01]  /*5720*/  SHF.R.U64 R11, R2, UR7, R3.reuse ;  /* 0x00000007020b7c19 */ /* 0x100fe20008001203 */
[----:B------:R-:W-:Y:S01]  /*5730*/  FMUL R14, R14, UR8 ;  /* 0x000000080e0e7c20 */ /* 0x000fe20008400000 */
[----:B------:R-:W-:Y:S01]  /*5740*/  SHF.R.U32.HI R2, RZ, UR7, R3 ;  /* 0x00000007ff027c19 */ /* 0x000fe20008011603 */
[----:B------:R-:W-:Y:S01]  /*5750*/  ULDC UR6, c[0x0][0x154] ;  /* 0x0000550000067ab9 */ /* 0x000fe20000000800 */
[----:B------:R-:W-:Y:S01]  /*5760*/  IADD3 R15, P1, RZ, -R11, RZ ;  /* 0x8000000bff0f7210 */ /* 0x000fe20007f3e0ff */
[----:B------:R-:W-:Y:S01]  /*5770*/  ULDC.64 UR4, c[0x0][0x620] ;  /* 0x0001880000047ab9 */ /* 0x000fe20000000a00 */
[----:B-1----:R-:W-:Y:S01]  /*5780*/  I2FP.F32.U32 R3, R13 ;  /* 0x0000000d00037245 */ /* 0x002fe20000201000 */
[----:B------:R-:W1:Y:S01]  /*5790*/  LDC R19, c[0x0][0x144] ;  /* 0x00005100ff137b82 */ /* 0x000e620000000800 */
[----:B------:R-:W2:Y:S01]  /*57a0*/  F2I.U32.TRUNC.NTZ R14, R14 ;  /* 0x0000000e000e7305 */ /* 0x000ea2000020f000 */
[----:B------:R-:W-:-:S02]  /*57b0*/  IMAD.X R2, RZ, RZ, ~R2, P1 ;  /* 0x000000ffff027224 */ /* 0x000fc400008e0e02 */
[----:B------:R-:W-:Y:S01]  /*57c0*/  FMUL R4, R3, UR6 ;  /* 0x0000000603047c20 */ /* 0x000fe20008400000 */
[----:B------:R-:W-:Y:S01]  /*57d0*/  IMAD.MOV.U32 R3, RZ, RZ, R17 ;  /* 0x000000ffff037224 */ /* 0x000fe200078e0011 */
[----:B------:R-:W-:Y:S01]  /*57e0*/  ULDC.64 UR6, c[0x0][0x640] ;  /* 0x0001900000067ab9 */ /* 0x000fe20000000a00 */
[----:B------:R-:W-:Y:S01]  /*57f0*/  IMAD R2, R2, UR4, RZ ;  /* 0x0000000402027c24 */ /* 0x000fe2000f8e02ff */
[----:B------:R-:W3:Y:S01]  /*5800*/  LDC R20, c[0x0][0x148] ;  /* 0x00005200ff147b82 */ /* 0x000ee20000000800 */
[----:B------:R-:W-:Y:S01]  /*5810*/  ISETP.NE.U32.AND P1, PT, RZ, UR6, PT ;  /* 0x00000006ff007c0c */ /* 0x000fe2000bf25070 */
[----:B------:R-:W4:Y:S01]  /*5820*/  F2I.U32.TRUNC.NTZ R4, R4 ;  /* 0x0000000400047305 */ /* 0x000f22000020f000 */
[----:B------:R-:W-:Y:S02]  /*5830*/  IMAD R5, R15, UR5, R2 ;  /* 0x000000050f057c24 */ /* 0x000fe4000f8e0202 */
[----:B------:R-:W-:Y:S01]  /*5840*/  IMAD.MOV.U32 R2, RZ, RZ, R18 ;  /* 0x000000ffff027224 */ /* 0x000fe200078e0012 */
[----:B------:R-:W-:-:S02]  /*5850*/  ISETP.NE.AND.EX P1, PT, RZ, UR7, PT, P1 ;  /* 0x00000007ff007c0c */ /* 0x000fc4000bf25310 */
[----:B0-----:R-:W-:Y:S01]  /*5860*/  ISETP.NE.AND P4, PT, R21, 0x1, PT ;  /* 0x000000011500780c */ /* 0x001fe20003f85270 */
[----:B------:R-:W-:Y:S01]  /*5870*/  IMAD.WIDE.U32 R2, R15, UR4, R2 ;  /* 0x000000040f027c25 */ /* 0x000fe2000f8e0002 */
[----:B------:R-:W-:-:S03]  /*5880*/  ULDC UR4, c[0x0][0x618] ;  /* 0x0001860000047ab9 */ /* 0x000fc60000000800 */
[----:B--2---:R-:W-:Y:S02]  /*5890*/  IMAD.MOV R14, RZ, RZ, -R14 ;  /* 0x000000ffff0e7224 */ /* 0x004fe400078e0a0e */
[----:B------:R-:W-:Y:S02]  /*58a0*/  IMAD.IADD R3, R3, 0x1, R5 ;  /* 0x0000000103037824 */ /* 0x000fe400078e0205 */
[----:B-1----:R-:W-:-:S03]  /*58b0*/  IMAD R12, R19, R14, R12 ;  /* 0x0000000e130c7224 */ /* 0x002fc600078e020c */
[--C-:B------:R-:W-:Y:S01]  /*58c0*/  SHF.R.U64 R14, R2, UR4, R3.reuse ;  /* 0x00000004020e7c19 */ /* 0x100fe20008001203 */
[----:B----4-:R-:W-:Y:S01]  /*58d0*/  IMAD.MOV R2, RZ, RZ, -R4 ;  /* 0x000000ffff027224 */ /* 0x010fe200078e0a04 */
[----:B------:R-:W-:Y:S01]  /*58e0*/  SHF.R.U32.HI R3, RZ, UR4, R3 ;  /* 0x00000004ff037c19 */ /* 0x000fe20008011603 */
[----:B------:R-:W-:Y:S02]  /*58f0*/  ULDC UR4, c[0x0][0x608] ;  /* 0x0001820000047ab9 */ /* 0x000fe40000000800 */
[----:B---3--:R-:W-:Y:S01]  /*5900*/  @P4 IMAD R12, R20, R2, R13 ;  /* 0x00000002140c4224 */ /* 0x008fe200078e020d */
[--C-:B------:R-:W-:Y:S02]  /*5910*/  SHF.R.U64 R19, R14, UR4, R3.reuse ;  /* 0x000000040e137c19 */ /* 0x100fe40008001203 */
[----:B------:R-:W-:Y:S01]  /*5920*/  SHF.R.U32.HI R2, RZ, UR4, R3 ;  /* 0x00000004ff027c19 */ /* 0x000fe20008011603 */
[----:B------:R-:W-:-:S03]  /*5930*/  ULDC UR4, c[0x0][0x658] ;  /* 0x0001960000047ab9 */ /* 0x000fc60000000800 */
[--C-:B------:R-:W-:Y:S02]  /*5940*/  SHF.R.U64 R13, R19, UR4, R2.reuse ;  /* 0x00000004130d7c19 */ /* 0x100fe40008001202 */
[----:B------:R-:W-:-:S03]  /*5950*/  SHF.R.U32.HI R2, RZ, UR4, R2 ;  /* 0x00000004ff027c19 */ /* 0x000fc60008011602 */
[----:B------:R-:W-:Y:S02]  /*5960*/  IMAD.MOV.U32 R4, RZ, RZ, R13 ;  /* 0x000000ffff047224 */ /* 0x000fe400078e000d */
[----:B------:R-:W-:Y:S01]  /*5970*/  IMAD.MOV.U32 R3, RZ, RZ, R2 ;  /* 0x000000ffff037224 */ /* 0x000fe200078e0002 */
[----:B------:R-:W-:Y:S06]  /*5980*/  @!P1 BRA `(.L_x_117) ;  /* 0x00000000002c9947 */ /* 0x000fec0003800000 */
        /* <DEDUP_REMOVED lines=9> */
[----:B------:R-:W-:-:S04]  /*5a20*/  IMAD.WIDE.U32.X R2, R15, UR7, R2, P3 ;  /* 0x000000070f027c25 */ /* 0x000fc800098e0402 */
[----:B------:R-:W-:-:S07]  /*5a30*/  IMAD.MOV.U32 R4, RZ, RZ, R2 ;  /* 0x000000ffff047224 */ /* 0x000fce00078e0002 */
.L_x_117:
[----:B------:R-:W-:Y:S01]  /*5a40*/  ULDC UR4, c[0x0][0x648] ;  /* 0x0001920000047ab9 */ /* 0x000fe20000000800 */
[----:B------:R-:W-:Y:S01]  /*5a50*/  LOP3.LUT R2, R19, UR16, RZ, 0xc0, !PT ;  /* 0x0000001013027c12 */ /* 0x000fe2000f8ec0ff */
[----:B------:R-:W-:Y:S01]  /*5a60*/  ULDC UR5, c[0x0][0x610] ;  /* 0x0001840000057ab9 */ /* 0x000fe20000000800 */
[----:B------:R-:W-:Y:S01]  /*5a70*/  SHF.R.U64 R3, R4, UR4, R3 ;  /* 0x0000000404037c19 */ /* 0x000fe20008001203 */
[----:B------:R-:W-:Y:S01]  /*5a80*/  ULDC UR4, c[0x0][0x638] ;  /* 0x00018e0000047ab9 */ /* 0x000fe20000000800 */
[----:B------:R-:W-:-:S03]  /*5a90*/  LOP3.LUT R14, R14, UR15, RZ, 0xc0, !PT ;  /* 0x0000000f0e0e7c12 */ /* 0x000fc6000f8ec0ff */
[----:B------:R-:W-:Y:S02]  /*5aa0*/  IMAD.MOV R4, RZ, RZ, -R3 ;  /* 0x000000ffff047224 */ /* 0x000fe400078e0a03 */
[----:B------:R-:W-:Y:S02]  /*5ab0*/  IMAD R3, R3, UR17, R2 ;  /* 0x0000001103037c24 */ /* 0x000fe4000f8e0202 */
[----:B------:R-:W-:Y:S01]  /*5ac0*/  IMAD R13, R4, UR4, R13 ;  /* 0x00000004040d7c24 */ /* 0x000fe2000f8e020d */
[----:B------:R-:W-:Y:S01]  /*5ad0*/  ULDC UR4, c[0x0][0x600] ;  /* 0x0001800000047ab9 */ /* 0x000fe20000000800 */
[----:B------:R-:W-:Y:S02]  /*5ae0*/  IMAD R12, R3, UR5, R12 ;  /* 0x00000005030c7c24 */ /* 0x000fe4000f8e020c */
[----:B------:R-:W-:Y:S02]  /*5af0*/  IMAD R13, R13, UR4, R14 ;  /* 0x000000040d0d7c24 */ /* 0x000fe4000f8e020e */
[----:B------:R-:W-:-:S02]  /*5b00*/  IMAD.MOV.U32 R3, RZ, RZ, 0x1 ;  /* 0x00000001ff037424 */ /* 0x000fc400078e00ff */
[----:B------:R-:W-:Y:S01]  /*5b10*/  IMAD.MOV.U32 R2, RZ, RZ, R11 ;  /* 0x000000ffff027224 */ /* 0x000fe200078e000b */
[----:B------:R-:W-:Y:S02]  /*5b20*/  SEL R22, R13, R12, !P4 ;  /* 0x0000000c0d167207 */ /* 0x000fe40006000000 */
[----:B------:R-:W-:-:S07]  /*5b30*/  SEL R19, R12, R13, !P4 ;  /* 0x0000000d0c137207 */ /* 0x000fce0006000000 */
.L_x_115:
[----:B------:R-:W-:Y:S05]  /*5b40*/  BSYNC B1 ;  /* 0x0000000000017941 */ /* 0x000fea0003800000 */
.L_x_114:
[----:B------:R-:W-:-:S13]  /*5b50*/  LOP3.LUT P1, RZ, R3, 0xff, RZ, 0xc0, !PT ;  /* 0x000000ff03ff7812 */ /* 0x000fda000782c0ff */
[----:B------:R-:W-:Y:S05]  /*5b60*/  @P1 BRA `(.L_x_118) ;  /* 0xfffffff400201947 */ /* 0x000fea000383ffff */
[----:B------:R-:W-:Y:S05]  /*5b70*/  BSYNC B0 ;  /* 0x0000000000007941 */ /* 0x000fea0003800000 */
.L_x_106:
[----:B------:R-:W-:-:S03]  /*5b80*/  UMOV UR4, 0xffffffff ;  /* 0xffffffff00047882 */ /* 0x000fc60000000000 */
[----:B------:R-:W-:Y:S05]  /*5b90*/  BRA.DIV UR4, `(.L_x_119) ;  /* 0x0000000a04a87947 */ /* 0x000fea000b800000 */
[----:B------:R-:W-:-:S13]  /*5ba0*/  ELECT P6, URZ, PT ;  /* 0x00000000003f782f */ /* 0x000fda00038c0000 */
.L_x_145:
[----:B------:R-:W-:Y:S04]  /*5bb0*/  BSSY B0, `(.L_x_120) ;  /* 0x0000085000007945 */ /* 0x000fe80003800000 */
[----:B------:R-:W-:Y:S05]  /*5bc0*/  @!P6 BRA `(.L_x_121) ;  /* 0x00000008000ce947 */ /* 0x000fea0003800000 */
[----:B------:R-:W-:-:S04]  /*5bd0*/  LOP3.LUT R16, R16, 0x2, RZ, 0xfc, !PT ;  /* 0x0000000210107812 */ /* 0x000fc800078efcff */
[----:B------:R-:W-:-:S13]  /*5be0*/  ISETP.NE.AND P0, PT, R16, 0x3, PT ;  /* 0x000000031000780c */ /* 0x000fda0003f05270 */
[----:B------:R-:W-:Y:S05]  /*5bf0*/  @!P0 BRA `(.L_x_122) ;  /* 0x0000000000048947 */ /* 0x000fea0003800000 */
[----:B------:R-:W-:Y:S01]  /*5c00*/  BPT.TRAP 0x1 ;  /* 0x000000040000795c */ /* 0x000fe20000300000 */
.L_x_122:
[----:B------:R-:W0:Y:S01]  /*5c10*/  S2R R3, SR_CgaCtaId ;  /* 0x0000000000037919 */ /* 0x000e220000008800 */
[----:B------:R-:W-:-:S04]  /*5c20*/  MOV R2, 0x400 ;  /* 0x0000040000027802 */ /* 0x000fc80000000f00 */
[----:B0-----:R-:W-:Y:S02]  /*5c30*/  LEA R3, R3, R2, 0x18 ;  /* 0x0000000203037211 */ /* 0x001fe400078ec0ff */
[----:B------:R-:W-:-:S03]  /*5c40*/  SHF.L.U32 R2, R0, 0x1f, RZ ;  /* 0x0000001f00027819 */ /* 0x000fc600000006ff */
[----:B------:R-:W-:-:S04]  /*5c50*/  VIADD R3, R3, 0x70 ;  /* 0x0000007003037836 */ /* 0x000fc80000000000 */
[C---:B------:R-:W-:Y:S02]  /*5c60*/  IMAD R7, R8.reuse, 0x8, R3 ;  /* 0x0000000808077824 */ /* 0x040fe400078e0203 */
[----:B------:R-:W-:Y:S02]  /*5c70*/  VIADD R8, R8, 0x1 ;  /* 0x0000000108087836 */ /* 0x000fe40000000000 */
[----:B------:R-:W0:Y:S03]  /*5c80*/  SYNCS.PHASECHK.TRANS64.TRYWAIT P0, [R7+URZ], R2 ;  /* 0x00000002070075a7 */ /* 0x000e26000800017f */
[----:B------:R-:W-:-:S04]  /*5c90*/  ISETP.NE.AND P1, PT, R8, 0xe, PT ;  /* 0x0000000e0800780c */ /* 0x000fc80003f25270 */
[----:B------:R-:W-:Y:S02]  /*5ca0*/  SEL R5, RZ, 0x1, P1 ;  /* 0x00000001ff057807 */ /* 0x000fe40000800000 */
[----:B------:R-:W-:Y:S02]  /*5cb0*/  SEL R8, R8, RZ, P1 ;  /* 0x000000ff08087207 */ /* 0x000fe40000800000 */
[----:B------:R-:W-:-:S03]  /*5cc0*/  LOP3.LUT R5, R0, R5, RZ, 0x3c, !PT ;  /* 0x0000000500057212 */ /* 0x000fc600078e3cff */
[----:B------:R-:W-:Y:S01]  /*5cd0*/  IMAD R9, R8, 0x8, R3 ;  /* 0x0000000808097824 */ /* 0x000fe200078e0203 */
[----:B------:R-:W-:Y:S01]  /*5ce0*/  SHF.L.U32 R4, R5, 0x1f, RZ ;  /* 0x0000001f05047819 */ /* 0x000fe200000006ff */
[----:B0-----:R-:W-:Y:S06]  /*5cf0*/  @!P0 BRA `(.L_x_123) ;  /* 0x0000000800708947 */ /* 0x001fec0003800000 */
.L_x_146:
[----:B------:R-:W1:Y:S01]  /*5d00*/  SYNCS.PHASECHK.TRANS64.TRYWAIT P0, [R9+URZ], R4 ;  /* 0x00000004090075a7 */ /* 0x000e62000800017f */
[----:B------:R-:W-:-:S05]  /*5d10*/  VIADD R0, R8, 0x1 ;  /* 0x0000000108007836 */ /* 0x000fca0000000000 */
[----:B------:R-:W-:-:S04]  /*5d20*/  ISETP.NE.AND P1, PT, R0, 0xe, PT ;  /* 0x0000000e0000780c */ /* 0x000fc80003f25270 */
[----:B0-----:R-:W-:Y:S02]  /*5d30*/  SEL R2, RZ, 0x1, P1 ;  /* 0x00000001ff027807 */ /* 0x001fe40000800000 */
[----:B------:R-:W-:Y:S02]  /*5d40*/  SEL R0, R0, RZ, P1 ;  /* 0x000000ff00007207 */ /* 0x000fe40000800000 */
[----:B------:R-:W-:-:S03]  /*5d50*/  LOP3.LUT R7, R5, R2, RZ, 0x3c, !PT ;  /* 0x0000000205077212 */ /* 0x000fc600078e3cff */
[----:B------:R-:W-:Y:S01]  /*5d60*/  IMAD R6, R0, 0x8, R3 ;  /* 0x0000000800067824 */ /* 0x000fe200078e0203 */
[----:B------:R-:W-:Y:S01]  /*5d70*/  SHF.L.U32 R5, R7, 0x1f, RZ ;  /* 0x0000001f07057819 */ /* 0x000fe200000006ff */
[----:B-1----:R-:W-:Y:S06]  /*5d80*/  @!P0 BRA `(.L_x_124) ;  /* 0x0000000800608947 */ /* 0x002fec0003800000 */
.L_x_147:
[----:B------:R-:W1:Y:S01]  /*5d90*/  SYNCS.PHASECHK.TRANS64.TRYWAIT P0, [R6+URZ], R5 ;  /* 0x00000005060075a7 */ /* 0x000e62000800017f */
[----:B------:R-:W-:-:S05]  /*5da0*/  VIADD R0, R0, 0x1 ;  /* 0x0000000100007836 */ /* 0x000fca0000000000 */
[----:B------:R-:W-:-:S04]  /*5db0*/  ISETP.NE.AND P1, PT, R0, 0xe, PT ;  /* 0x0000000e0000780c */ /* 0x000fc80003f25270 */
[----:B------:R-:W-:Y:S02]  /*5dc0*/  SEL R2, RZ, 0x1, P1 ;  /* 0x00000001ff027807 */ /* 0x000fe40000800000 */
[----:B------:R-:W-:Y:S02]  /*5dd0*/  SEL R0, R0, RZ, P1 ;  /* 0x000000ff00007207 */ /* 0x000fe40000800000 */
[----:B------:R-:W-:-:S03]  /*5de0*/  LOP3.LUT R7, R7, R2, RZ, 0x3c, !PT ;  /* 0x0000000207077212 */ /* 0x000fc600078e3cff */
[----:B0-----:R-:W-:Y:S01]  /*5df0*/  IMAD R9, R0, 0x8, R3 ;  /* 0x0000000800097824 */ /* 0x001fe200078e0203 */
[----:B------:R-:W-:Y:S01]  /*5e00*/  SHF.L.U32 R4, R7, 0x1f, RZ ;  /* 0x0000001f07047819 */ /* 0x000fe200000006ff */
[----:B-1----:R-:W-:Y:S06]  /*5e10*/  @!P0 BRA `(.L_x_125) ;  /* 0x0000000800508947 */ /* 0x002fec0003800000 */
.L_x_148:
        /* <DEDUP_REMOVED lines=9> */
.L_x_149:
        /* <DEDUP_REMOVED lines=9> */
.L_x_150:
        /* <DEDUP_REMOVED lines=9> */
.L_x_151:
        /* <DEDUP_REMOVED lines=9> */
.L_x_152:
        /* <DEDUP_REMOVED lines=9> */
.L_x_153:
        /* <DEDUP_REMOVED lines=9> */
.L_x_154:
        /* <DEDUP_REMOVED lines=9> */
.L_x_155:
        /* <DEDUP_REMOVED lines=9> */
.L_x_156:
        /* <DEDUP_REMOVED lines=9> */
.L_x_157:
[----:B------:R-:W1:Y:S01]  /*6330*/  SYNCS.PHASECHK.TRANS64.TRYWAIT P0, [R6+URZ], R5 ;  /* 0x00000005060075a7 */ /* 0x000e62000800017f */
[----:B------:R-:W-:-:S05]  /*6340*/  VIADD R0, R0, 0x1 ;  /* 0x0000000100007836 */ /* 0x000fca0000000000 */
[----:B------:R-:W-:-:S04]  /*6350*/  ISETP.NE.AND P1, PT, R0, 0xe, PT ;  /* 0x0000000e0000780c */ /* 0x000fc80003f25270 */
[----:B------:R-:W-:Y:S02]  /*6360*/  SEL R2, RZ, 0x1, P1 ;  /* 0x00000001ff027807 */ /* 0x000fe40000800000 */
[----:B------:R-:W-:Y:S02]  /*6370*/  SEL R0, R0, RZ, P1 ;  /* 0x000000ff00007207 */ /* 0x000fe40000800000 */
[----:B------:R-:W-:Y:S01]  /*6380*/  LOP3.LUT R2, R7, R2, RZ, 0x3c, !PT ;  /* 0x0000000207027212 */ /* 0x000fe200078e3cff */
[----:B-1----:R-:W-:Y:S06]  /*6390*/  @!P0 BRA `(.L_x_135) ;  /* 0x0000000400b88947 */ /* 0x002fec0003800000 */
.L_x_158:
[----:B------:R-:W-:Y:S01]  /*63a0*/  IMAD R3, R0, 0x8, R3 ;  /* 0x0000000800037824 */ /* 0x000fe200078e0203 */
[----:B------:R-:W-:-:S07]  /*63b0*/  SHF.L.U32 R0, R2, 0x1f, RZ ;  /* 0x0000001f02007819 */ /* 0x000fce00000006ff */
.L_x_136:
[----:B--2---:R2:W3:Y:S02]  /*63c0*/  SYNCS.PHASECHK.TRANS64.TRYWAIT P0, [R3+URZ], R0 ;  /* 0x00000000030075a7 */ /* 0x0044e4000800017f */
[----:B---3--:R-:W-:Y:S05]  /*63d0*/  @!P0 NANOSLEEP.SYNCS 0x989680 ;  /* 0x009896800000895d */ /* 0x008fea0003900000 */
[----:B------:R-:W3:Y:S02]  /*63e0*/  @!P0 SYNCS.PHASECHK.TRANS64 P0, [R3+URZ], R0 ;  /* 0x00000000030085a7 */ /* 0x000ee4000800007f */
[----:B---3--:R-:W-:Y:S05]  /*63f0*/  @!P0 BRA `(.L_x_136) ;  /* 0xfffffffc00f08947 */ /* 0x008fea000383ffff */
.L_x_121:
[----:B------:R-:W-:Y:S05]  /*6400*/  BSYNC B0 ;  /* 0x0000000000007941 */ /* 0x000fea0003800000 */
.L_x_120:
[----:B------:R-:W-:Y:S05]  /*6410*/  EXIT ;  /* 0x000000000000794d */ /* 0x000fea0003800000 */
.L_x_20:
[----:B-1----:R1:W2:Y:S02]  /*6420*/  SYNCS.PHASECHK.TRANS64.TRYWAIT P0, [R65+URZ], R0 ;  /* 0x00000000410075a7 */ /* 0x0022a4000800017f */
[----:B--2---:R-:W-:Y:S05]  /*6430*/  @!P0 NANOSLEEP.SYNCS 0x989680 ;  /* 0x009896800000895d */ /* 0x004fea0003900000 */
[----:B------:R-:W2:Y:S02]  /*6440*/  @!P0 SYNCS.PHASECHK.TRANS64 P0, [R65+URZ], R0 ;  /* 0x00000000410085a7 */ /* 0x000ea4000800007f */
[----:B--2---:R-:W-:Y:S05]  /*6450*/  @!P0 BRA `(.L_x_20) ;  /* 0xfffffffc00f08947 */ /* 0x004fea000383ffff */
[----:B------:R-:W-:Y:S05]  /*6460*/  BRA `(.L_x_137) ;  /* 0xffffffb4001c7947 */ /* 0x000fea000383ffff */
.L_x_25:
[----:B--2---:R2:W3:Y:S02]  /*6470*/  SYNCS.PHASECHK.TRANS64.TRYWAIT P1, [R3+URZ], R0 ;  /* 0x00000000030075a7 */ /* 0x0044e4000802017f */
[----:B---3--:R-:W-:Y:S05]  /*6480*/  @!P1 NANOSLEEP.SYNCS 0x989680 ;  /* 0x009896800000995d */ /* 0x008fea0003900000 */
[----:B------:R-:W3:Y:S02]  /*6490*/  @!P1 SYNCS.PHASECHK.TRANS64 P1, [R3+URZ], R0 ;  /* 0x00000000030095a7 */ /* 0x000ee4000802007f */
[----:B---3--:R-:W-:Y:S05]  /*64a0*/  @!P1 BRA `(.L_x_25) ;  /* 0xfffffffc00f09947 */ /* 0x008fea000383ffff */
[----:B------:R-:W-:Y:S05]  /*64b0*/  BRA `(.L_x_24) ;  /* 0xffffffb400807947 */ /* 0x000fea000383ffff */
.L_x_30:
[----:B--2---:R-:W-:-:S04]  /*64c0*/  IMAD.U32 R5, RZ, RZ, UR4 ;  /* 0x00000004ff057e24 */ /* 0x004fc8000f8e00ff */
[----:B------:R2:W3:Y:S03]  /*64d0*/  SYNCS.PHASECHK.TRANS64.TRYWAIT P1, [R5+URZ], R4 ;  /* 0x00000004050075a7 */ /* 0x0004e6000802017f */
[----:B---3--:R-:W-:Y:S05]  /*64e0*/  @!P1 NANOSLEEP.SYNCS 0x989680 ;  /* 0x009896800000995d */ /* 0x008fea0003900000 */
[----:B------:R-:W3:Y:S02]  /*64f0*/  @!P1 SYNCS.PHASECHK.TRANS64 P1, [R5+URZ], R4 ;  /* 0x00000004050095a7 */ /* 0x000ee4000802007f */
[----:B---3--:R-:W-:Y:S05]  /*6500*/  @!P1 BRA `(.L_x_30) ;  /* 0xfffffffc00ec9947 */ /* 0x008fea000383ffff */
[----:B------:R-:W-:Y:S05]  /*6510*/  BRA `(.L_x_29) ;  /* 0xffffffb800387947 */ /* 0x000fea000383ffff */
.L_x_38:
[----:B-1----:R1:W2:Y:S02]  /*6520*/  SYNCS.PHASECHK.TRANS64.TRYWAIT P0, [R65+URZ+0x10], R0 ;  /* 0x00001000410075a7 */ /* 0x0022a4000800017f */
[----:B--2---:R-:W-:Y:S05]  /*6530*/  @!P0 NANOSLEEP.SYNCS 0x989680 ;  /* 0x009896800000895d */ /* 0x004fea0003900000 */
[----:B------:R-:W2:Y:S02]  /*6540*/  @!P0 SYNCS.PHASECHK.TRANS64 P0, [R65+URZ+0x10], R0 ;  /* 0x00001000410085a7 */ /* 0x000ea4000800007f */
[----:B--2---:R-:W-:Y:S05]  /*6550*/  @!P0 BRA `(.L_x_38) ;  /* 0xfffffffc00f08947 */ /* 0x004fea000383ffff */
[----:B------:R-:W-:Y:S05]  /*6560*/  BRA `(.L_x_138) ;  /* 0xffffffbc00907947 */ /* 0x000fea000383ffff */
.L_x_107:
[----:B------:R-:W-:Y:S01]  /*6570*/  BSSY B1, `(.L_x_139) ;  /* 0x0000006000017945 */ /* 0x000fe20003800000 */
[----:B------:R-:W-:-:S07]  /*6580*/  IMAD.MOV.U32 R15, RZ, RZ, -0x1 ;  /* 0xffffffffff0f7424 */ /* 0x000fce00078e00ff */
[----:B-----5:R-:W-:Y:S05]  /*6590*/  WARPSYNC.COLLECTIVE R15, `(.L_x_140) ;  /* 0x000000000f0c7348 */ /* 0x020fea0003c00000 */
[----:B------:R-:W-:Y:S02]  /*65a0*/  ELECT P6, UR62, PT ;  /* 0x00000000003e782f */ /* 0x000fe400038c0000 */
[----:B------:R-:W-:Y:S01]  /*65b0*/  MOV R14, UR62 ;  /* 0x0000003e000e7c02 */ /* 0x000fe20008000f00 */
[----:B-----5:R-:W-:Y:S10]  /*65c0*/  ENDCOLLECTIVE ;  /* 0x000000000000791b */ /* 0x020ff40003800000 */
.L_x_140:
[----:B------:R-:W-:Y:S05]  /*65d0*/  BSYNC B1 ;  /* 0x0000000000017941 */ /* 0x000fea0003800000 */
.L_x_139:
[----:B------:R-:W-:Y:S05]  /*65e0*/  BRA `(.L_x_141) ;  /* 0xffffffe8008c7947 */ /* 0x000fea000383ffff */
.L_x_110:
[----:B0-----:R0:W1:Y:S02]  /*65f0*/  SYNCS.PHASECHK.TRANS64.TRYWAIT P1, [R12+URZ+0x70], R5 ;  /* 0x000070050c0075a7 */ /* 0x001064000802017f */
[----:B-1----:R-:W-:Y:S05]  /*6600*/  @!P1 NANOSLEEP.SYNCS 0x989680 ;  /* 0x009896800000995d */ /* 0x002fea0003900000 */
[----:B------:R-:W1:Y:S02]  /*6610*/  @!P1 SYNCS.PHASECHK.TRANS64 P1, [R12+URZ+0x70], R5 ;  /* 0x000070050c0095a7 */ /* 0x000e64000802007f */
[----:B-1----:R-:W-:Y:S05]  /*6620*/  @!P1 BRA `(.L_x_110) ;  /* 0xfffffffc00f09947 */ /* 0x002fea000383ffff */
[----:B------:R-:W-:Y:S05]  /*6630*/  BRA `(.L_x_142) ;  /* 0xffffffe800c07947 */ /* 0x000fea000383ffff */
.L_x_119:
[----:B------:R-:W-:Y:S01]  /*6640*/  BSSY B0, `(.L_x_143) ;  /* 0x0000006000007945 */ /* 0x000fe20003800000 */
[----:B------:R-:W-:-:S07]  /*6650*/  IMAD.MOV.U32 R15, RZ, RZ, -0x1 ;  /* 0xffffffffff0f7424 */ /* 0x000fce00078e00ff */
[----:B-----5:R-:W-:Y:S05]  /*6660*/  WARPSYNC.COLLECTIVE R15, `(.L_x_144) ;  /* 0x000000000f0c7348 */ /* 0x020fea0003c00000 */
[----:B------:R-:W-:Y:S02]  /*6670*/  ELECT P6, UR62, PT ;  /* 0x00000000003e782f */ /* 0x000fe400038c0000 */
[----:B------:R-:W-:Y:S01]  /*6680*/  MOV R14, UR62 ;  /* 0x0000003e000e7c02 */ /* 0x000fe20008000f00 */
[----:B-----5:R-:W-:Y:S10]  /*6690*/  ENDCOLLECTIVE ;  /* 0x000000000000791b */ /* 0x020ff40003800000 */
.L_x_144:
[----:B------:R-:W-:Y:S05]  /*66a0*/  BSYNC B0 ;  /* 0x0000000000007941 */ /* 0x000fea0003800000 */
.L_x_143:
[----:B------:R-:W-:Y:S05]  /*66b0*/  BRA `(.L_x_145) ;  /* 0xfffffff4003c7947 */ /* 0x000fea000383ffff */
.L_x_123:
[----:B0-----:R0:W1:Y:S02]  /*66c0*/  SYNCS.PHASECHK.TRANS64.TRYWAIT P0, [R7+URZ], R2 ;  /* 0x00000002070075a7 */ /* 0x001064000800017f */
[----:B-1----:R-:W-:Y:S05]  /*66d0*/  @!P0 NANOSLEEP.SYNCS 0x989680 ;  /* 0x009896800000895d */ /* 0x002fea0003900000 */
[----:B------:R-:W1:Y:S02]  /*66e0*/  @!P0 SYNCS.PHASECHK.TRANS64 P0, [R7+URZ], R2 ;  /* 0x00000002070085a7 */ /* 0x000e64000800007f */
[----:B-1----:R-:W-:Y:S05]  /*66f0*/  @!P0 BRA `(.L_x_123) ;  /* 0xfffffffc00f08947 */ /* 0x002fea000383ffff */
[----:B------:R-:W-:Y:S05]  /*6700*/  BRA `(.L_x_146) ;  /* 0xfffffff4007c7947 */ /* 0x000fea000383ffff */
.L_x_124:
[----:B0-----:R0:W1:Y:S02]  /*6710*/  SYNCS.PHASECHK.TRANS64.TRYWAIT P0, [R9+URZ], R4 ;  /* 0x00000004090075a7 */ /* 0x001064000800017f */
[----:B-1----:R-:W-:Y:S05]  /*6720*/  @!P0 NANOSLEEP.SYNCS 0x989680 ;  /* 0x009896800000895d */ /* 0x002fea0003900000 */
[----:B------:R-:W1:Y:S02]  /*6730*/  @!P0 SYNCS.PHASECHK.TRANS64 P0, [R9+URZ], R4 ;  /* 0x00000004090085a7 */ /* 0x000e64000800007f */
[----:B-1----:R-:W-:Y:S05]  /*6740*/  @!P0 BRA `(.L_x_124) ;  /* 0xfffffffc00f08947 */ /* 0x002fea000383ffff */
[----:B------:R-:W-:Y:S05]  /*6750*/  BRA `(.L_x_147) ;  /* 0xfffffff4008c7947 */ /* 0x000fea000383ffff */
.L_x_125:
[----:B0-----:R0:W1:Y:S02]  /*6760*/  SYNCS.PHASECHK.TRANS64.TRYWAIT P0, [R6+URZ], R5 ;  /* 0x00000005060075a7 */ /* 0x001064000800017f */
[----:B-1----:R-:W-:Y:S05]  /*6770*/  @!P0 NANOSLEEP.SYNCS 0x989680 ;  /* 0x009896800000895d */ /* 0x002fea0003900000 */
[----:B------:R-:W1:Y:S02]  /*6780*/  @!P0 SYNCS.PHASECHK.TRANS64 P0, [R6+URZ], R5 ;  /* 0x00000005060085a7 */ /* 0x000e64000800007f */
[----:B-1----:R-:W-:Y:S05]  /*6790*/  @!P0 BRA `(.L_x_125) ;  /* 0xfffffffc00f08947 */ /* 0x002fea000383ffff */
[----:B------:R-:W-:Y:S05]  /*67a0*/  BRA `(.L_x_148) ;  /* 0xfffffff4009c7947 */ /* 0x000fea000383ffff */
.L_x_126:
[----:B0-----:R0:W1:Y:S02]  /*67b0*/  SYNCS.PHASECHK.TRANS64.TRYWAIT P0, [R9+URZ], R4 ;  /* 0x00000004090075a7 */ /* 0x001064000800017f */
[----:B-1----:R-:W-:Y:S05]  /*67c0*/  @!P0 NANOSLEEP.SYNCS 0x989680 ;  /* 0x009896800000895d */ /* 0x002fea0003900000 */
[----:B------:R-:W1:Y:S02]  /*67d0*/  @!P0 SYNCS.PHASECHK.TRANS64 P0, [R9+URZ], R4 ;  /* 0x00000004090085a7 */ /* 0x000e64000800007f */
[----:B-1----:R-:W-:Y:S05]  /*67e0*/  @!P0 BRA `(.L_x_126) ;  /* 0xfffffffc00f08947 */ /* 0x002fea000383ffff */
[----:B------:R-:W-:Y:S05]  /*67f0*/  BRA `(.L_x_149) ;  /* 0xfffffff400ac7947 */ /* 0x000fea000383ffff */
.L_x_127:
[----:B0-----:R0:W1:Y:S02]  /*6800*/  SYNCS.PHASECHK.TRANS64.TRYWAIT P0, [R6+URZ], R5 ;  /* 0x00000005060075a7 */ /* 0x001064000800017f */
[----:B-1----:R-:W-:Y:S05]  /*6810*/  @!P0 NANOSLEEP.SYNCS 0x989680 ;  /* 0x009896800000895d */ /* 0x002fea0003900000 */
[----:B------:R-:W1:Y:S02]  /*6820*/  @!P0 SYNCS.PHASECHK.TRANS64 P0, [R6+URZ], R5 ;  /* 0x00000005060085a7 */ /* 0x000e64000800007f */
[----:B-1----:R-:W-:Y:S05]  /*6830*/  @!P0 BRA `(.L_x_127) ;  /* 0xfffffffc00f08947 */ /* 0x002fea000383ffff */
[----:B------:R-:W-:Y:S05]  /*6840*/  BRA `(.L_x_150) ;  /* 0xfffffff400bc7947 */ /* 0x000fea000383ffff */
.L_x_128:
[----:B0-----:R0:W1:Y:S02]  /*6850*/  SYNCS.PHASECHK.TRANS64.TRYWAIT P0, [R9+URZ], R4 ;  /* 0x00000004090075a7 */ /* 0x001064000800017f */
[----:B-1----:R-:W-:Y:S05]  /*6860*/  @!P0 NANOSLEEP.SYNCS 0x989680 ;  /* 0x009896800000895d */ /* 0x002fea0003900000 */
[----:B------:R-:W1:Y:S02]  /*6870*/  @!P0 SYNCS.PHASECHK.TRANS64 P0, [R9+URZ], R4 ;  /* 0x00000004090085a7 */ /* 0x000e64000800007f */
[----:B-1----:R-:W-:Y:S05]  /*6880*/  @!P0 BRA `(.L_x_128) ;  /* 0xfffffffc00f08947 */ /* 0x002fea000383ffff */
[----:B------:R-:W-:Y:S05]  /*6890*/  BRA `(.L_x_151) ;  /* 0xfffffff400cc7947 */ /* 0x000fea000383ffff */
.L_x_129:
[----:B0-----:R0:W1:Y:S02]  /*68a0*/  SYNCS.PHASECHK.TRANS64.TRYWAIT P0, [R6+URZ], R5 ;  /* 0x00000005060075a7 */ /* 0x001064000800017f */
[----:B-1----:R-:W-:Y:S05]  /*68b0*/  @!P0 NANOSLEEP.SYNCS 0x989680 ;  /* 0x009896800000895d */ /* 0x002fea0003900000 */
[----:B------:R-:W1:Y:S02]  /*68c0*/  @!P0 SYNCS.PHASECHK.TRANS64 P0, [R6+URZ], R5 ;  /* 0x00000005060085a7 */ /* 0x000e64000800007f */
[----:B-1----:R-:W-:Y:S05]  /*68d0*/  @!P0 BRA `(.L_x_129) ;  /* 0xfffffffc00f08947 */ /* 0x002fea000383ffff */
[----:B------:R-:W-:Y:S05]  /*68e0*/  BRA `(.L_x_152) ;  /* 0xfffffff400dc7947 */ /* 0x000fea000383ffff */
.L_x_130:
[----:B0-----:R0:W1:Y:S02]  /*68f0*/  SYNCS.PHASECHK.TRANS64.TRYWAIT P0, [R9+URZ], R4 ;  /* 0x00000004090075a7 */ /* 0x001064000800017f */
[----:B-1----:R-:W-:Y:S05]  /*6900*/  @!P0 NANOSLEEP.SYNCS 0x989680 ;  /* 0x009896800000895d */ /* 0x002fea0003900000 */
[----:B------:R-:W1:Y:S02]  /*6910*/  @!P0 SYNCS.PHASECHK.TRANS64 P0, [R9+URZ], R4 ;  /* 0x00000004090085a7 */ /* 0x000e64000800007f */
[----:B-1----:R-:W-:Y:S05]  /*6920*/  @!P0 BRA `(.L_x_130) ;  /* 0xfffffffc00f08947 */ /* 0x002fea000383ffff */
[----:B------:R-:W-:Y:S05]  /*6930*/  BRA `(.L_x_153) ;  /* 0xfffffff400ec7947 */ /* 0x000fea000383ffff */
.L_x_131:
[----:B0-----:R0:W1:Y:S02]  /*6940*/  SYNCS.PHASECHK.TRANS64.TRYWAIT P0, [R6+URZ], R5 ;  /* 0x00000005060075a7 */ /* 0x001064000800017f */
[----:B-1----:R-:W-:Y:S05]  /*6950*/  @!P0 NANOSLEEP.SYNCS 0x989680 ;  /* 0x009896800000895d */ /* 0x002fea0003900000 */
[----:B------:R-:W1:Y:S02]  /*6960*/  @!P0 SYNCS.PHASECHK.TRANS64 P0, [R6+URZ], R5 ;  /* 0x00000005060085a7 */ /* 0x000e64000800007f */
[----:B-1----:R-:W-:Y:S05]  /*6970*/  @!P0 BRA `(.L_x_131) ;  /* 0xfffffffc00f08947 */ /* 0x002fea000383ffff */
[----:B------:R-:W-:Y:S05]  /*6980*/  BRA `(.L_x_154) ;  /* 0xfffffff400fc7947 */ /* 0x000fea000383ffff */
.L_x_132:
[----:B0-----:R0:W1:Y:S02]  /*6990*/  SYNCS.PHASECHK.TRANS64.TRYWAIT P0, [R9+URZ], R4 ;  /* 0x00000004090075a7 */ /* 0x001064000800017f */
[----:B-1----:R-:W-:Y:S05]  /*69a0*/  @!P0 NANOSLEEP.SYNCS 0x989680 ;  /* 0x009896800000895d */ /* 0x002fea0003900000 */
[----:B------:R-:W1:Y:S02]  /*69b0*/  @!P0 SYNCS.PHASECHK.TRANS64 P0, [R9+URZ], R4 ;  /* 0x00000004090085a7 */ /* 0x000e64000800007f */
[----:B-1----:R-:W-:Y:S05]  /*69c0*/  @!P0 BRA `(.L_x_132) ;  /* 0xfffffffc00f08947 */ /* 0x002fea000383ffff */
[----:B------:R-:W-:Y:S05]  /*69d0*/  BRA `(.L_x_155) ;  /* 0xfffffff8000c7947 */ /* 0x000fea000383ffff */
.L_x_133:
[----:B0-----:R0:W1:Y:S02]  /*69e0*/  SYNCS.PHASECHK.TRANS64.TRYWAIT P0, [R6+URZ], R5 ;  /* 0x00000005060075a7 */ /* 0x001064000800017f */
[----:B-1----:R-:W-:Y:S05]  /*69f0*/  @!P0 NANOSLEEP.SYNCS 0x989680 ;  /* 0x009896800000895d */ /* 0x002fea0003900000 */
[----:B------:R-:W1:Y:S02]  /*6a00*/  @!P0 SYNCS.PHASECHK.TRANS64 P0, [R6+URZ], R5 ;  /* 0x00000005060085a7 */ /* 0x000e64000800007f */
[----:B-1----:R-:W-:Y:S05]  /*6a10*/  @!P0 BRA `(.L_x_133) ;  /* 0xfffffffc00f08947 */ /* 0x002fea000383ffff */
[----:B------:R-:W-:Y:S05]  /*6a20*/  BRA `(.L_x_156) ;  /* 0xfffffff8001c7947 */ /* 0x000fea000383ffff */
.L_x_134:
[----:B0-----:R0:W1:Y:S02]  /*6a30*/  SYNCS.PHASECHK.TRANS64.TRYWAIT P0, [R9+URZ], R4 ;  /* 0x00000004090075a7 */ /* 0x001064000800017f */
[----:B-1----:R-:W-:Y:S05]  /*6a40*/  @!P0 NANOSLEEP.SYNCS 0x989680 ;  /* 0x009896800000895d */ /* 0x002fea0003900000 */
[----:B------:R-:W1:Y:S02]  /*6a50*/  @!P0 SYNCS.PHASECHK.TRANS64 P0, [R9+URZ], R4 ;  /* 0x00000004090085a7 */ /* 0x000e64000800007f */
[----:B-1----:R-:W-:Y:S05]  /*6a60*/  @!P0 BRA `(.L_x_134) ;  /* 0xfffffffc00f08947 */ /* 0x002fea000383ffff */
[----:B------:R-:W-:Y:S05]  /*6a70*/  BRA `(.L_x_157) ;  /* 0xfffffff8002c7947 */ /* 0x000fea000383ffff */
.L_x_135:
[----:B-1----:R1:W2:Y:S02]  /*6a80*/  SYNCS.PHASECHK.TRANS64.TRYWAIT P0, [R6+URZ], R5 ;  /* 0x00000005060075a7 */ /* 0x0022a4000800017f */
[----:B--2---:R-:W-:Y:S05]  /*6a90*/  @!P0 NANOSLEEP.SYNCS 0x989680 ;  /* 0x009896800000895d */ /* 0x004fea0003900000 */
[----:B------:R-:W2:Y:S02]  /*6aa0*/  @!P0 SYNCS.PHASECHK.TRANS64 P0, [R6+URZ], R5 ;  /* 0x00000005060085a7 */ /* 0x000ea4000800007f */
[----:B--2---:R-:W-:Y:S05]  /*6ab0*/  @!P0 BRA `(.L_x_135) ;  /* 0xfffffffc00f08947 */ /* 0x004fea000383ffff */
[----:B------:R-:W-:Y:S05]  /*6ac0*/  BRA `(.L_x_158) ;  /* 0xfffffff800347947 */ /* 0x000fea000383ffff */
.L_x_159:
[----:B------:R-:W-:-:S00]  /*6ad0*/  BRA `(.L_x_159) ;  /* 0xfffffffc00fc7947 */ /* 0x000fc0000383ffff */
[----:B------:R-:W-:-:S00]  /*6ae0*/  NOP ;  /* 0x0000000000007918 */ /* 0x000fc00000000000 */
        /* <DEDUP_REMOVED lines=9> */
.L_x_160:


//--------------------- .nv.global.init           --------------------------
	.section	.nv.global.init,"aw",@progbits
.nv.global.init:
	.type		$str$22,@object
	.size		$str$22,($str$23 - $str$22)
$str$22:
        /*0000*/ 	.byte	0x6b, 0x5f, 0x74, 0x69, 0x6c, 0x65, 0x5f, 0x63, 0x6f, 0x75, 0x6e, 0x74, 0x20, 0x3e, 0x3d, 0x20
        /*0010*/ 	.byte	0x31, 0x00
	.type		$str$23,@object
	.size		$str$23,(__unnamed_1 - $str$23)
$str$23:
        /*0012*/ 	.byte	0x2f, 0x74, 0x6d, 0x70, 0x2f, 0x63, 0x75, 0x74, 0x6c, 0x61, 0x73, 0x73, 0x5f, 0x73, 0x77, 0x65
        /*0022*/ 	.byte	0x65, 0x70, 0x5f, 0x73, 0x72, 0x63, 0x2f, 0x69, 0x6e, 0x63, 0x6c, 0x75, 0x64, 0x65, 0x2f, 0x63
        /*0032*/ 	.byte	0x75, 0x74, 0x6c, 0x61, 0x73, 0x73, 0x2f, 0x67, 0x65, 0x6d, 0x6d, 0x2f, 0x63, 0x6f, 0x6c, 0x6c
        /*0042*/ 	.byte	0x65, 0x63, 0x74, 0x69, 0x76, 0x65, 0x2f, 0x73, 0x6d, 0x39, 0x30, 0x5f, 0x6d, 0x6d, 0x61, 0x5f
        /*0052*/ 	.byte	0x74, 0x6d, 0x61, 0x5f, 0x67, 0x6d, 0x6d, 0x61, 0x5f, 0x73, 0x73, 0x5f, 0x77, 0x61, 0x72, 0x70
        /*0062*/ 	.byte	0x73, 0x70, 0x65, 0x63, 0x69, 0x61, 0x6c, 0x69, 0x7a, 0x65, 0x64, 0x2e, 0x68, 0x70, 0x70, 0x00
	.type		__unnamed_1,@object
	.size		__unnamed_1,(.L_0 - __unnamed_1)
__unnamed_1:
        /*0072*/ 	.byte	0x76, 0x6f, 0x69, 0x64, 0x20, 0x63, 0x75, 0x74, 0x6c, 0x61, 0x73, 0x73, 0x3a, 0x3a, 0x67, 0x65
        /* <DEDUP_REMOVED lines=179> */
        /*0bb2*/ 	.byte	0x75, 0x74, 0x65, 0x3a, 0x3a, 0x69, 0x64, 0x65, 0x6e, 0x74, 0x69, 0x74, 0x79, 0x5d, 0x00
.L_0:


//--------------------- .nv.shared._ZN7cutlass13device_kernelINS_4gemm6kernel13GemmUniversalIN4cute5tupleIJiiiiEEENS1_10collective13CollectiveMmaINS1_34MainloopSm90TmaGmmaWarpSpecializedILi14ENS5_IJNS4_1CILi8EEENSA_ILi1EEESC_EEENS1_32KernelTmaWarpSpecializedPingpongEEENS5_IJNSA_ILi64EEESG_SG_EEENS_6half_tENS5_IJlSC_lEEESI_SJ_NS4_8TiledMMAINS4_8MMA_AtomIJNS4_4SM904GMMA25MMA_64x64x16_F32F16F16_SSILNSN_5MajorE0ELSP_0ELNSN_7ScaleInE1ELSQ_1EEEEEENS4_6LayoutINS5_IJSC_SC_SC_EEENS5_IJNSA_ILi0EEESV_SV_EEEEENS5_IJNS4_10UnderscoreESY_SY_EEEEENS4_13SM90_TMA_LOADENS4_14ComposedLayoutINS4_7SwizzleILi3ELi4ELi3EEENS4_18smem_ptr_flag_bitsILi16EEENST_INS5_IJSB_SG_EEENS5_IJSG_SC_EEEEEEEvNS4_8identityENS4_23SM90_TMA_LOAD_MULTICASTES1A_vS1B_EENS_8epilogue10collective6detail29Sm90TmaWarpSpecializedAdapterINS1F_15DefaultEpilogueISI_SJ_SJ_NS1E_6thread17LinearCombinationISI_Li1EffLNS1J_9ScaleType4KindE0ELNS_15FloatRoundStyleE2ESI_EENS1_15EpilogueDefaultEEEEEvvEEEEvNT_6ParamsE --------------------------
	.section	.nv.shared._ZN7cutlass13device_kernelINS_4gemm6kernel13GemmUniversalIN4cute5tupleIJiiiiEEENS1_10collective13CollectiveMmaINS1_34MainloopSm90TmaGmmaWarpSpecializedILi14ENS5_IJNS4_1CILi8EEENSA_ILi1EEESC_EEENS1_32KernelTmaWarpSpecializedPingpongEEENS5_IJNSA_ILi64EEESG_SG_EEENS_6half_tENS5_IJlSC_lEEESI_SJ_NS4_8TiledMMAINS4_8MMA_AtomIJNS4_4SM904GMMA25MMA_64x64x16_F32F16F16_SSILNSN_5MajorE0ELSP_0ELNSN_7ScaleInE1ELSQ_1EEEEEENS4_6LayoutINS5_IJSC_SC_SC_EEENS5_IJNSA_ILi0EEESV_SV_EEEEENS5_IJNS4_10UnderscoreESY_SY_EEEEENS4_13SM90_TMA_LOADENS4_14ComposedLayoutINS4_7SwizzleILi3ELi4ELi3EEENS4_18smem_ptr_flag_bitsILi16EEENST_INS5_IJSB_SG_EEENS5_IJSG_SC_EEEEEEEvNS4_8identityENS4_23SM90_TMA_LOAD_MULTICASTES1A_vS1B_EENS_8epilogue10collective6detail29Sm90TmaWarpSpecializedAdapterINS1F_15DefaultEpilogueISI_SJ_SJ_NS1E_6thread17LinearCombinationISI_Li1EffLNS1J_9ScaleType4KindE0ELNS_15FloatRoundStyleE2ESI_EENS1_15EpilogueDefaultEEEEEvvEEEEvNT_6ParamsE,"aw",@nobits
	.sectionflags	@""
	.align	16
	.zero		1024


//--------------------- .nv.shared.reserved.0     --------------------------
	.section	.nv.shared.reserved.0,"aw",@nobits
	.weak		__nv_reservedSMEM_offset_0_alias
	.size		__nv_reservedSMEM_offset_0_alias, 0, 0
	.other		__nv_reservedSMEM_offset_0_alias,@"STO_CUDA_RESERVED_SHARED STV_DEFAULT"
__nv_reservedSMEM_offset_0_alias:
	.zero		0


//--------------------- .nv.global                --------------------------
	.section	.nv.global,"aw",@nobits
.nv.global:
	.type		_ZN40_INTERNAL_372d589d_4_k_cu_339bbbc6_240824cute1_E,@object
	.size		_ZN40_INTERNAL_372d589d_4_k_cu_339bbbc6_240824cute1_E,(_ZN40_INTERNAL_372d589d_4_k_cu_339bbbc6_240824cuda3std3__45__cpo6cbeginE - _ZN40_INTERNAL_372d589d_4_k_cu_339bbbc6_240824cute1_E)
_ZN40_INTERNAL_372d589d_4_k_cu_339bbbc6_240824cute1_E:
	.zero		1
	.type		_ZN40_INTERNAL_372d589d_4_k_cu_339bbbc6_240824cuda3std3__45__cpo6cbeginE,@object
	.size		_ZN40_INTERNAL_372d589d_4_k_cu_339bbbc6_240824cuda3std3__45__cpo6cbeginE,(_ZN40_INTERNAL_372d589d_4_k_cu_339bbbc6_240824cuda3std3__48in_placeE - _ZN40_INTERNAL_372d589d_4_k_cu_339bbbc6_240824cuda3std3__45__cpo6cbeginE)
_ZN40_INTERNAL_372d589d_4_k_cu_339bbbc6_240824cuda3std3__45__cpo6cbeginE:
	.zero		1
	.type		_ZN40_INTERNAL_372d589d_4_k_cu_339bbbc6_240824cuda3std3__48in_placeE,@object
	.size		_ZN40_INTERNAL_372d589d_4_k_cu_339bbbc6_240824cuda3std3__48in_placeE,(_ZN40_INTERNAL_372d589d_4_k_cu_339bbbc6_240824cuda3std6ranges3__45__cpo9iter_moveE - _ZN40_INTERNAL_372d589d_4_k_cu_339bbbc6_240824cuda3std3__48in_placeE)
_ZN40_INTERNAL_372d589d_4_k_cu_339bbbc6_240824cuda3std3__48in_placeE:
	.zero		1
	.type		_ZN40_INTERNAL_372d589d_4_k_cu_339bbbc6_240824cuda3std6ranges3__45__cpo9iter_moveE,@object
	.size		_ZN40_INTERNAL_372d589d_4_k_cu_339bbbc6_240824cuda3std6ranges3__45__cpo9iter_moveE,(_ZN40_INTERNAL_372d589d_4_k_cu_339bbbc6_240824cuda3std3__45__cpo5beginE - _ZN40_INTERNAL_372d589d_4_k_cu_339bbbc6_240824cuda3std6ranges3__45__cpo9iter_moveE)
_ZN40_INTERNAL_372d589d_4_k_cu_339bbbc6_240824cuda3std6ranges3__45__cpo9iter_moveE:
	.zero		1
	.type		_ZN40_INTERNAL_372d589d_4_k_cu_339bbbc6_240824cuda3std3__45__cpo5beginE,@object
	.size		_ZN40_INTERNAL_372d589d_4_k_cu_339bbbc6_240824cuda3std3__45__cpo5beginE,(_ZN40_INTERNAL_372d589d_4_k_cu_339bbbc6_240824cuda3std3__442_GLOBAL__N__372d589d_4_k_cu_339bbbc6_240826ignoreE - _ZN40_INTERNAL_372d589d_4_k_cu_339bbbc6_240824cuda3std3__45__cpo5beginE)
_ZN40_INTERNAL_372d589d_4_k_cu_339bbbc6_240824cuda3std3__45__cpo5beginE:
	.zero		1
	.type		_ZN40_INTERNAL_372d589d_4_k_cu_339bbbc6_240824cuda3std3__442_GLOBAL__N__372d589d_4_k_cu_339bbbc6_240826ignoreE,@object
	.size		_ZN40_INTERNAL_372d589d_4_k_cu_339bbbc6_240824cuda3std3__442_GLOBAL__N__372d589d_4_k_cu_339bbbc6_240826ignoreE,(_ZN40_INTERNAL_372d589d_4_k_cu_339bbbc6_240824cute7productE - _ZN40_INTERNAL_372d589d_4_k_cu_339bbbc6_240824cuda3std3__442_GLOBAL__N__372d589d_4_k_cu_339bbbc6_240826ignoreE)
_ZN40_INTERNAL_372d589d_4_k_cu_339bbbc6_240824cuda3std3__442_GLOBAL__N__372d589d_4_k_cu_339bbbc6_240826ignoreE:
	.zero		1
	.type		_ZN40_INTERNAL_372d589d_4_k_cu_339bbbc6_240824cute7productE,@object
	.size		_ZN40_INTERNAL_372d589d_4_k_cu_339bbbc6_240824cute7productE,(_ZN40_INTERNAL_372d589d_4_k_cu_339bbbc6_240824cuda3std3__45__cpo3endE - _ZN40_INTERNAL_372d589d_4_k_cu_339bbbc6_240824cute7productE)
_ZN40_INTERNAL_372d589d_4_k_cu_339bbbc6_240824cute7productE:
	.zero		1
	.type		_ZN40_INTERNAL_372d589d_4_k_cu_339bbbc6_240824cuda3std3__45__cpo3endE,@object
	.size		_ZN40_INTERNAL_372d589d_4_k_cu_339bbbc6_240824cuda3std3__45__cpo3endE,(_ZN40_INTERNAL_372d589d_4_k_cu_339bbbc6_240824cuda3std3__419piecewise_constructE - _ZN40_INTERNAL_372d589d_4_k_cu_339bbbc6_240824cuda3std3__45__cpo3endE)
_ZN40_INTERNAL_372d589d_4_k_cu_339bbbc6_240824cuda3std3__45__cpo3endE:
	.zero		1
	.type		_ZN40_INTERNAL_372d589d_4_k_cu_339bbbc6_240824cuda3std3__419piecewise_constructE,@object
	.size		_ZN40_INTERNAL_372d589d_4_k_cu_339bbbc6_240824cuda3std3__419piecewise_constructE,(_ZN40_INTERNAL_372d589d_4_k_cu_339bbbc6_240824cuda3std3__45__cpo4cendE - _ZN40_INTERNAL_372d589d_4_k_cu_339bbbc6_240824cuda3std3__419piecewise_constructE)
_ZN40_INTERNAL_372d589d_4_k_cu_339bbbc6_240824cuda3std3__419piecewise_constructE:
	.zero		1
	.type		_ZN40_INTERNAL_372d589d_4_k_cu_339bbbc6_240824cuda3std3__45__cpo4cendE,@object
	.size		_ZN40_INTERNAL_372d589d_4_k_cu_339bbbc6_240824cuda3std3__45__cpo4cendE,(_ZN40_INTERNAL_372d589d_4_k_cu_339bbbc6_240824cuda3std6ranges3__45__cpo4swapE - _ZN40_INTERNAL_372d589d_4_k_cu_339bbbc6_240824cuda3std3__45__cpo4cendE)
_ZN40_INTERNAL_372d589d_4_k_cu_339bbbc6_240824cuda3std3__45__cpo4cendE:
	.zero		1
	.type		_ZN40_INTERNAL_372d589d_4_k_cu_339bbbc6_240824cuda3std6ranges3__45__cpo4swapE,@object
	.size		_ZN40_INTERNAL_372d589d_4_k_cu_339bbbc6_240824cuda3std6ranges3__45__cpo4swapE,(.L_8 - _ZN40_INTERNAL_372d589d_4_k_cu_339bbbc6_240824cuda3std6ranges3__45__cpo4swapE)
_ZN40_INTERNAL_372d589d_4_k_cu_339bbbc6_240824cuda3std6ranges3__45__cpo4swapE:
	.zero		1
.L_8:


//--------------------- .nv.constant0._ZN7cutlass13device_kernelINS_4gemm6kernel13GemmUniversalIN4cute5tupleIJiiiiEEENS1_10collective13CollectiveMmaINS1_34MainloopSm90TmaGmmaWarpSpecializedILi14ENS5_IJNS4_1CILi8EEENSA_ILi1EEESC_EEENS1_32KernelTmaWarpSpecializedPingpongEEENS5_IJNSA_ILi64EEESG_SG_EEENS_6half_tENS5_IJlSC_lEEESI_SJ_NS4_8TiledMMAINS4_8MMA_AtomIJNS4_4SM904GMMA25MMA_64x64x16_F32F16F16_SSILNSN_5MajorE0ELSP_0ELNSN_7ScaleInE1ELSQ_1EEEEEENS4_6LayoutINS5_IJSC_SC_SC_EEENS5_IJNSA_ILi0EEESV_SV_EEEEENS5_IJNS4_10UnderscoreESY_SY_EEEEENS4_13SM90_TMA_LOADENS4_14ComposedLayoutINS4_7SwizzleILi3ELi4ELi3EEENS4_18smem_ptr_flag_bitsILi16EEENST_INS5_IJSB_SG_EEENS5_IJSG_SC_EEEEEEEvNS4_8identityENS4_23SM90_TMA_LOAD_MULTICASTES1A_vS1B_EENS_8epilogue10collective6detail29Sm90TmaWarpSpecializedAdapterINS1F_15DefaultEpilogueISI_SJ_SJ_NS1E_6thread17LinearCombinationISI_Li1EffLNS1J_9ScaleType4KindE0ELNS_15FloatRoundStyleE2ESI_EENS1_15EpilogueDefaultEEEEEvvEEEEvNT_6ParamsE --------------------------
	.section	.nv.constant0._ZN7cutlass13device_kernelINS_4gemm6kernel13GemmUniversalIN4cute5tupleIJiiiiEEENS1_10collective13CollectiveMmaINS1_34MainloopSm90TmaGmmaWarpSpecializedILi14ENS5_IJNS4_1CILi8EEENSA_ILi1EEESC_EEENS1_32KernelTmaWarpSpecializedPingpongEEENS5_IJNSA_ILi64EEESG_SG_EEENS_6half_tENS5_IJlSC_lEEESI_SJ_NS4_8TiledMMAINS4_8MMA_AtomIJNS4_4SM904GMMA25MMA_64x64x16_F32F16F16_SSILNSN_5MajorE0ELSP_0ELNSN_7ScaleInE1ELSQ_1EEEEEENS4_6LayoutINS5_IJSC_SC_SC_EEENS5_IJNSA_ILi0EEESV_SV_EEEEENS5_IJNS4_10UnderscoreESY_SY_EEEEENS4_13SM90_TMA_LOADENS4_14ComposedLayoutINS4_7SwizzleILi3ELi4ELi3EEENS4_18smem_ptr_flag_bitsILi16EEENST_INS5_IJSB_SG_EEENS5_IJSG_SC_EEEEEEEvNS4_8identityENS4_23SM90_TMA_LOAD_MULTICASTES1A_vS1B_EENS_8epilogue10collective6detail29Sm90TmaWarpSpecializedAdapterINS1F_15DefaultEpilogueISI_SJ_SJ_NS1E_6thread17LinearCombinationISI_Li1EffLNS1J_9ScaleType4KindE0ELNS_15FloatRoundStyleE2ESI_EENS1_15EpilogueDefaultEEEEEvvEEEEvNT_6ParamsE,"a",@progbits
	.sectionflags	@""
	.align	4
.nv.constant0._ZN7cutlass13device_kernelINS_4gemm6kernel13GemmUniversalIN4cute5tupleIJiiiiEEENS1_10collective13CollectiveMmaINS1_34MainloopSm90TmaGmmaWarpSpecializedILi14ENS5_IJNS4_1CILi8EEENSA_ILi1EEESC_EEENS1_32KernelTmaWarpSpecializedPingpongEEENS5_IJNSA_ILi64EEESG_SG_EEENS_6half_tENS5_IJlSC_lEEESI_SJ_NS4_8TiledMMAINS4_8MMA_AtomIJNS4_4SM904GMMA25MMA_64x64x16_F32F16F16_SSILNSN_5MajorE0ELSP_0ELNSN_7ScaleInE1ELSQ_1EEEEEENS4_6LayoutINS5_IJSC_SC_SC_EEENS5_IJNSA_ILi0EEESV_SV_EEEEENS5_IJNS4_10UnderscoreESY_SY_EEEEENS4_13SM90_TMA_LOADENS4_14ComposedLayoutINS4_7SwizzleILi3ELi4ELi3EEENS4_18smem_ptr_flag_bitsILi16EEENST_INS5_IJSB_SG_EEENS5_IJSG_SC_EEEEEEEvNS4_8identityENS4_23SM90_TMA_LOAD_MULTICASTES1A_vS1B_EENS_8epilogue10collective6detail29Sm90TmaWarpSpecializedAdapterINS1F_15DefaultEpilogueISI_SJ_SJ_NS1E_6thread17LinearCombinationISI_Li1EffLNS1J_9ScaleType4KindE0ELNS_15FloatRoundStyleE2ESI_EENS1_15EpilogueDefaultEEEEEvvEEEEvNT_6ParamsE:
	.zero		1664


//--------------------- SYMBOLS --------------------------

	.type		.nv.reservedSmem.offset0,@object
	.size		.nv.reservedSmem.offset0,0x4
	.type		__assertfail,@function
